//
// Generated by NVIDIA NVVM Compiler
//
// Compiler Build ID: CL-36424714
// Cuda compilation tools, release 13.0, V13.0.88
// Based on NVVM 20.0.0
//

.version 9.0
.target sm_100
.address_size 64

	// .globl	_Z9G_lrcachePdS_S_S_ili

.visible .entry _Z9G_lrcachePdS_S_S_ili(
	.param .u64 .ptr .align 1 _Z9G_lrcachePdS_S_S_ili_param_0,
	.param .u64 .ptr .align 1 _Z9G_lrcachePdS_S_S_ili_param_1,
	.param .u64 .ptr .align 1 _Z9G_lrcachePdS_S_S_ili_param_2,
	.param .u64 .ptr .align 1 _Z9G_lrcachePdS_S_S_ili_param_3,
	.param .u32 _Z9G_lrcachePdS_S_S_ili_param_4,
	.param .u64 _Z9G_lrcachePdS_S_S_ili_param_5,
	.param .u32 _Z9G_lrcachePdS_S_S_ili_param_6
)
{
	.reg .pred 	%p<5>;
	.reg .b32 	%r<23>;
	.reg .b32 	%f<3>;
	.reg .b64 	%rd<21>;
	.reg .b64 	%fd<33>;

	ld.param.u64 	%rd2, [_Z9G_lrcachePdS_S_S_ili_param_0];
	ld.param.u64 	%rd3, [_Z9G_lrcachePdS_S_S_ili_param_1];
	ld.param.u64 	%rd4, [_Z9G_lrcachePdS_S_S_ili_param_2];
	ld.param.u64 	%rd5, [_Z9G_lrcachePdS_S_S_ili_param_3];
	ld.param.u32 	%r4, [_Z9G_lrcachePdS_S_S_ili_param_4];
	ld.param.u64 	%rd6, [_Z9G_lrcachePdS_S_S_ili_param_5];
	ld.param.u32 	%r5, [_Z9G_lrcachePdS_S_S_ili_param_6];
	mov.u32 	%r6, %ctaid.x;
	mov.u32 	%r7, %ntid.x;
	mov.u32 	%r8, %tid.x;
	mad.lo.s32 	%r9, %r6, %r7, %r8;
	cvt.u64.u32 	%rd1, %r9;
	setp.le.s64 	%p1, %rd6, %rd1;
	@%p1 bra 	$L__BB0_5;
	cvta.to.global.u64 	%rd7, %rd2;
	cvta.to.global.u64 	%rd8, %rd3;
	shl.b64 	%rd9, %rd1, 3;
	add.s64 	%rd10, %rd7, %rd9;
	ld.global.f64 	%fd1, [%rd10];
	add.s64 	%rd11, %rd8, %rd9;
	ld.global.f64 	%fd7, [%rd11];
	mul.f64 	%fd2, %fd1, %fd7;
	fma.rn.f64 	%fd8, %fd2, 0d3FF71547652B82FE, 0d4338000000000000;
	{
	.reg .b32 %temp; 
	mov.b64 	{%r1, %temp}, %fd8;
	}
	mov.f64 	%fd9, 0dC338000000000000;
	add.rn.f64 	%fd10, %fd8, %fd9;
	fma.rn.f64 	%fd11, %fd10, 0dBFE62E42FEFA39EF, %fd2;
	fma.rn.f64 	%fd12, %fd10, 0dBC7ABC9E3B39803F, %fd11;
	fma.rn.f64 	%fd13, %fd12, 0d3E5ADE1569CE2BDF, 0d3E928AF3FCA213EA;
	fma.rn.f64 	%fd14, %fd13, %fd12, 0d3EC71DEE62401315;
	fma.rn.f64 	%fd15, %fd14, %fd12, 0d3EFA01997C89EB71;
	fma.rn.f64 	%fd16, %fd15, %fd12, 0d3F2A01A014761F65;
	fma.rn.f64 	%fd17, %fd16, %fd12, 0d3F56C16C1852B7AF;
	fma.rn.f64 	%fd18, %fd17, %fd12, 0d3F81111111122322;
	fma.rn.f64 	%fd19, %fd18, %fd12, 0d3FA55555555502A1;
	fma.rn.f64 	%fd20, %fd19, %fd12, 0d3FC5555555555511;
	fma.rn.f64 	%fd21, %fd20, %fd12, 0d3FE000000000000B;
	fma.rn.f64 	%fd22, %fd21, %fd12, 0d3FF0000000000000;
	fma.rn.f64 	%fd23, %fd22, %fd12, 0d3FF0000000000000;
	{
	.reg .b32 %temp; 
	mov.b64 	{%r2, %temp}, %fd23;
	}
	{
	.reg .b32 %temp; 
	mov.b64 	{%temp, %r3}, %fd23;
	}
	shl.b32 	%r10, %r1, 20;
	add.s32 	%r11, %r10, %r3;
	mov.b64 	%fd32, {%r2, %r11};
	{
	.reg .b32 %temp; 
	mov.b64 	{%temp, %r12}, %fd2;
	}
	mov.b32 	%f2, %r12;
	abs.f32 	%f1, %f2;
	setp.lt.f32 	%p2, %f1, 0f4086232B;
	@%p2 bra 	$L__BB0_4;
	setp.lt.f64 	%p3, %fd2, 0d0000000000000000;
	add.f64 	%fd24, %fd2, 0d7FF0000000000000;
	selp.f64 	%fd32, 0d0000000000000000, %fd24, %p3;
	setp.geu.f32 	%p4, %f1, 0f40874800;
	@%p4 bra 	$L__BB0_4;
	shr.u32 	%r13, %r1, 31;
	add.s32 	%r14, %r1, %r13;
	shr.s32 	%r15, %r14, 1;
	shl.b32 	%r16, %r15, 20;
	add.s32 	%r17, %r3, %r16;
	mov.b64 	%fd25, {%r2, %r17};
	sub.s32 	%r18, %r1, %r15;
	shl.b32 	%r19, %r18, 20;
	add.s32 	%r20, %r19, 1072693248;
	mov.b32 	%r21, 0;
	mov.b64 	%fd26, {%r21, %r20};
	mul.f64 	%fd32, %fd26, %fd25;
$L__BB0_4:
	add.f64 	%fd27, %fd32, 0d3FF0000000000000;
	neg.f64 	%fd28, %fd1;
	div.rn.f64 	%fd29, %fd28, %fd27;
	mul.lo.s32 	%r22, %r5, %r4;
	cvt.s64.s32 	%rd12, %r22;
	shr.u64 	%rd13, %rd12, 3;
	add.s64 	%rd14, %rd13, %rd1;
	cvta.to.global.u64 	%rd15, %rd4;
	shl.b64 	%rd16, %rd14, 3;
	add.s64 	%rd17, %rd15, %rd16;
	ld.global.f64 	%fd30, [%rd17];
	mul.f64 	%fd31, %fd30, %fd29;
	cvta.to.global.u64 	%rd18, %rd5;
	add.s64 	%rd20, %rd18, %rd9;
	st.global.f64 	[%rd20], %fd31;
$L__BB0_5:
	ret;

}
	// .globl	_Z6G_lrklPdS_S_S_l
.visible .entry _Z6G_lrklPdS_S_S_l(
	.param .u64 .ptr .align 1 _Z6G_lrklPdS_S_S_l_param_0,
	.param .u64 .ptr .align 1 _Z6G_lrklPdS_S_S_l_param_1,
	.param .u64 .ptr .align 1 _Z6G_lrklPdS_S_S_l_param_2,
	.param .u64 .ptr .align 1 _Z6G_lrklPdS_S_S_l_param_3,
	.param .u64 _Z6G_lrklPdS_S_S_l_param_4
)
{
	.reg .pred 	%p<5>;
	.reg .b32 	%r<20>;
	.reg .b32 	%f<3>;
	.reg .b64 	%rd<17>;
	.reg .b64 	%fd<33>;

	ld.param.u64 	%rd2, [_Z6G_lrklPdS_S_S_l_param_0];
	ld.param.u64 	%rd3, [_Z6G_lrklPdS_S_S_l_param_1];
	ld.param.u64 	%rd4, [_Z6G_lrklPdS_S_S_l_param_2];
	ld.param.u64 	%rd5, [_Z6G_lrklPdS_S_S_l_param_3];
	ld.param.u64 	%rd6, [_Z6G_lrklPdS_S_S_l_param_4];
	mov.u32 	%r4, %ctaid.x;
	mov.u32 	%r5, %ntid.x;
	mov.u32 	%r6, %tid.x;
	mad.lo.s32 	%r7, %r4, %r5, %r6;
	cvt.u64.u32 	%rd1, %r7;
	setp.le.s64 	%p1, %rd6, %rd1;
	@%p1 bra 	$L__BB1_5;
	cvta.to.global.u64 	%rd7, %rd2;
	cvta.to.global.u64 	%rd8, %rd3;
	shl.b64 	%rd9, %rd1, 3;
	add.s64 	%rd10, %rd7, %rd9;
	ld.global.f64 	%fd1, [%rd10];
	add.s64 	%rd11, %rd8, %rd9;
	ld.global.f64 	%fd7, [%rd11];
	mul.f64 	%fd2, %fd1, %fd7;
	fma.rn.f64 	%fd8, %fd2, 0d3FF71547652B82FE, 0d4338000000000000;
	{
	.reg .b32 %temp; 
	mov.b64 	{%r1, %temp}, %fd8;
	}
	mov.f64 	%fd9, 0dC338000000000000;
	add.rn.f64 	%fd10, %fd8, %fd9;
	fma.rn.f64 	%fd11, %fd10, 0dBFE62E42FEFA39EF, %fd2;
	fma.rn.f64 	%fd12, %fd10, 0dBC7ABC9E3B39803F, %fd11;
	fma.rn.f64 	%fd13, %fd12, 0d3E5ADE1569CE2BDF, 0d3E928AF3FCA213EA;
	fma.rn.f64 	%fd14, %fd13, %fd12, 0d3EC71DEE62401315;
	fma.rn.f64 	%fd15, %fd14, %fd12, 0d3EFA01997C89EB71;
	fma.rn.f64 	%fd16, %fd15, %fd12, 0d3F2A01A014761F65;
	fma.rn.f64 	%fd17, %fd16, %fd12, 0d3F56C16C1852B7AF;
	fma.rn.f64 	%fd18, %fd17, %fd12, 0d3F81111111122322;
	fma.rn.f64 	%fd19, %fd18, %fd12, 0d3FA55555555502A1;
	fma.rn.f64 	%fd20, %fd19, %fd12, 0d3FC5555555555511;
	fma.rn.f64 	%fd21, %fd20, %fd12, 0d3FE000000000000B;
	fma.rn.f64 	%fd22, %fd21, %fd12, 0d3FF0000000000000;
	fma.rn.f64 	%fd23, %fd22, %fd12, 0d3FF0000000000000;
	{
	.reg .b32 %temp; 
	mov.b64 	{%r2, %temp}, %fd23;
	}
	{
	.reg .b32 %temp; 
	mov.b64 	{%temp, %r3}, %fd23;
	}
	shl.b32 	%r8, %r1, 20;
	add.s32 	%r9, %r8, %r3;
	mov.b64 	%fd32, {%r2, %r9};
	{
	.reg .b32 %temp; 
	mov.b64 	{%temp, %r10}, %fd2;
	}
	mov.b32 	%f2, %r10;
	abs.f32 	%f1, %f2;
	setp.lt.f32 	%p2, %f1, 0f4086232B;
	@%p2 bra 	$L__BB1_4;
	setp.lt.f64 	%p3, %fd2, 0d0000000000000000;
	add.f64 	%fd24, %fd2, 0d7FF0000000000000;
	selp.f64 	%fd32, 0d0000000000000000, %fd24, %p3;
	setp.geu.f32 	%p4, %f1, 0f40874800;
	@%p4 bra 	$L__BB1_4;
	shr.u32 	%r11, %r1, 31;
	add.s32 	%r12, %r1, %r11;
	shr.s32 	%r13, %r12, 1;
	shl.b32 	%r14, %r13, 20;
	add.s32 	%r15, %r3, %r14;
	mov.b64 	%fd25, {%r2, %r15};
	sub.s32 	%r16, %r1, %r13;
	shl.b32 	%r17, %r16, 20;
	add.s32 	%r18, %r17, 1072693248;
	mov.b32 	%r19, 0;
	mov.b64 	%fd26, {%r19, %r18};
	mul.f64 	%fd32, %fd26, %fd25;
$L__BB1_4:
	add.f64 	%fd27, %fd32, 0d3FF0000000000000;
	neg.f64 	%fd28, %fd1;
	div.rn.f64 	%fd29, %fd28, %fd27;
	cvta.to.global.u64 	%rd12, %rd4;
	add.s64 	%rd14, %rd12, %rd9;
	ld.global.f64 	%fd30, [%rd14];
	mul.f64 	%fd31, %fd30, %fd29;
	cvta.to.global.u64 	%rd15, %rd5;
	add.s64 	%rd16, %rd15, %rd9;
	st.global.f64 	[%rd16], %fd31;
$L__BB1_5:
	ret;

}
	// .globl	_Z8G_lrlossPdS_S_l
.visible .entry _Z8G_lrlossPdS_S_l(
	.param .u64 .ptr .align 1 _Z8G_lrlossPdS_S_l_param_0,
	.param .u64 .ptr .align 1 _Z8G_lrlossPdS_S_l_param_1,
	.param .u64 .ptr .align 1 _Z8G_lrlossPdS_S_l_param_2,
	.param .u64 _Z8G_lrlossPdS_S_l_param_3
)
{
	.reg .pred 	%p<9>;
	.reg .b32 	%r<48>;
	.reg .b32 	%f<3>;
	.reg .b64 	%rd<14>;
	.reg .b64 	%fd<74>;

	ld.param.u64 	%rd2, [_Z8G_lrlossPdS_S_l_param_0];
	ld.param.u64 	%rd3, [_Z8G_lrlossPdS_S_l_param_1];
	ld.param.u64 	%rd4, [_Z8G_lrlossPdS_S_l_param_2];
	ld.param.u64 	%rd5, [_Z8G_lrlossPdS_S_l_param_3];
	mov.u32 	%r14, %ctaid.x;
	mov.u32 	%r15, %ntid.x;
	mov.u32 	%r16, %tid.x;
	mad.lo.s32 	%r17, %r14, %r15, %r16;
	cvt.u64.u32 	%rd1, %r17;
	setp.le.s64 	%p1, %rd5, %rd1;
	@%p1 bra 	$L__BB2_12;
	cvta.to.global.u64 	%rd6, %rd2;
	cvta.to.global.u64 	%rd7, %rd3;
	shl.b64 	%rd8, %rd1, 3;
	add.s64 	%rd9, %rd6, %rd8;
	ld.global.f64 	%fd15, [%rd9];
	neg.f64 	%fd16, %fd15;
	add.s64 	%rd10, %rd7, %rd8;
	ld.global.f64 	%fd17, [%rd10];
	mul.f64 	%fd1, %fd17, %fd16;
	fma.rn.f64 	%fd18, %fd1, 0d3FF71547652B82FE, 0d4338000000000000;
	{
	.reg .b32 %temp; 
	mov.b64 	{%r1, %temp}, %fd18;
	}
	mov.f64 	%fd19, 0dC338000000000000;
	add.rn.f64 	%fd20, %fd18, %fd19;
	fma.rn.f64 	%fd21, %fd20, 0dBFE62E42FEFA39EF, %fd1;
	fma.rn.f64 	%fd22, %fd20, 0dBC7ABC9E3B39803F, %fd21;
	fma.rn.f64 	%fd23, %fd22, 0d3E5ADE1569CE2BDF, 0d3E928AF3FCA213EA;
	fma.rn.f64 	%fd24, %fd23, %fd22, 0d3EC71DEE62401315;
	fma.rn.f64 	%fd25, %fd24, %fd22, 0d3EFA01997C89EB71;
	fma.rn.f64 	%fd26, %fd25, %fd22, 0d3F2A01A014761F65;
	fma.rn.f64 	%fd27, %fd26, %fd22, 0d3F56C16C1852B7AF;
	fma.rn.f64 	%fd28, %fd27, %fd22, 0d3F81111111122322;
	fma.rn.f64 	%fd29, %fd28, %fd22, 0d3FA55555555502A1;
	fma.rn.f64 	%fd30, %fd29, %fd22, 0d3FC5555555555511;
	fma.rn.f64 	%fd31, %fd30, %fd22, 0d3FE000000000000B;
	fma.rn.f64 	%fd32, %fd31, %fd22, 0d3FF0000000000000;
	fma.rn.f64 	%fd33, %fd32, %fd22, 0d3FF0000000000000;
	{
	.reg .b32 %temp; 
	mov.b64 	{%r2, %temp}, %fd33;
	}
	{
	.reg .b32 %temp; 
	mov.b64 	{%temp, %r3}, %fd33;
	}
	shl.b32 	%r18, %r1, 20;
	add.s32 	%r19, %r18, %r3;
	mov.b64 	%fd70, {%r2, %r19};
	{
	.reg .b32 %temp; 
	mov.b64 	{%temp, %r20}, %fd1;
	}
	mov.b32 	%f2, %r20;
	abs.f32 	%f1, %f2;
	setp.lt.f32 	%p2, %f1, 0f4086232B;
	@%p2 bra 	$L__BB2_4;
	setp.lt.f64 	%p3, %fd1, 0d0000000000000000;
	add.f64 	%fd34, %fd1, 0d7FF0000000000000;
	selp.f64 	%fd70, 0d0000000000000000, %fd34, %p3;
	setp.geu.f32 	%p4, %f1, 0f40874800;
	@%p4 bra 	$L__BB2_4;
	shr.u32 	%r21, %r1, 31;
	add.s32 	%r22, %r1, %r21;
	shr.s32 	%r23, %r22, 1;
	shl.b32 	%r24, %r23, 20;
	add.s32 	%r25, %r3, %r24;
	mov.b64 	%fd35, {%r2, %r25};
	sub.s32 	%r26, %r1, %r23;
	shl.b32 	%r27, %r26, 20;
	add.s32 	%r28, %r27, 1072693248;
	mov.b32 	%r29, 0;
	mov.b64 	%fd36, {%r29, %r28};
	mul.f64 	%fd70, %fd36, %fd35;
$L__BB2_4:
	add.f64 	%fd71, %fd70, 0d3FF0000000000000;
	{
	.reg .b32 %temp; 
	mov.b64 	{%temp, %r44}, %fd71;
	}
	{
	.reg .b32 %temp; 
	mov.b64 	{%r45, %temp}, %fd71;
	}
	setp.gt.s32 	%p5, %r44, 1048575;
	mov.b32 	%r46, -1023;
	@%p5 bra 	$L__BB2_6;
	mul.f64 	%fd71, %fd71, 0d4350000000000000;
	{
	.reg .b32 %temp; 
	mov.b64 	{%temp, %r44}, %fd71;
	}
	{
	.reg .b32 %temp; 
	mov.b64 	{%r45, %temp}, %fd71;
	}
	mov.b32 	%r46, -1077;
$L__BB2_6:
	add.s32 	%r32, %r44, -1;
	setp.gt.u32 	%p6, %r32, 2146435070;
	@%p6 bra 	$L__BB2_10;
	shr.u32 	%r35, %r44, 20;
	add.s32 	%r47, %r46, %r35;
	and.b32  	%r36, %r44, 1048575;
	or.b32  	%r37, %r36, 1072693248;
	mov.b64 	%fd72, {%r45, %r37};
	setp.lt.u32 	%p8, %r37, 1073127583;
	@%p8 bra 	$L__BB2_9;
	{
	.reg .b32 %temp; 
	mov.b64 	{%r38, %temp}, %fd72;
	}
	{
	.reg .b32 %temp; 
	mov.b64 	{%temp, %r39}, %fd72;
	}
	add.s32 	%r40, %r39, -1048576;
	mov.b64 	%fd72, {%r38, %r40};
	add.s32 	%r47, %r47, 1;
$L__BB2_9:
	add.f64 	%fd38, %fd72, 0dBFF0000000000000;
	add.f64 	%fd39, %fd72, 0d3FF0000000000000;
	rcp.approx.ftz.f64 	%fd40, %fd39;
	neg.f64 	%fd41, %fd39;
	fma.rn.f64 	%fd42, %fd41, %fd40, 0d3FF0000000000000;
	fma.rn.f64 	%fd43, %fd42, %fd42, %fd42;
	fma.rn.f64 	%fd44, %fd43, %fd40, %fd40;
	mul.f64 	%fd45, %fd38, %fd44;
	fma.rn.f64 	%fd46, %fd38, %fd44, %fd45;
	mul.f64 	%fd47, %fd46, %fd46;
	fma.rn.f64 	%fd48, %fd47, 0d3EB1380B3AE80F1E, 0d3ED0EE258B7A8B04;
	fma.rn.f64 	%fd49, %fd48, %fd47, 0d3EF3B2669F02676F;
	fma.rn.f64 	%fd50, %fd49, %fd47, 0d3F1745CBA9AB0956;
	fma.rn.f64 	%fd51, %fd50, %fd47, 0d3F3C71C72D1B5154;
	fma.rn.f64 	%fd52, %fd51, %fd47, 0d3F624924923BE72D;
	fma.rn.f64 	%fd53, %fd52, %fd47, 0d3F8999999999A3C4;
	fma.rn.f64 	%fd54, %fd53, %fd47, 0d3FB5555555555554;
	sub.f64 	%fd55, %fd38, %fd46;
	add.f64 	%fd56, %fd55, %fd55;
	neg.f64 	%fd57, %fd46;
	fma.rn.f64 	%fd58, %fd57, %fd38, %fd56;
	mul.f64 	%fd59, %fd44, %fd58;
	mul.f64 	%fd60, %fd47, %fd54;
	fma.rn.f64 	%fd61, %fd60, %fd46, %fd59;
	xor.b32  	%r41, %r47, -2147483648;
	mov.b32 	%r42, 1127219200;
	mov.b64 	%fd62, {%r41, %r42};
	mov.b32 	%r43, -2147483648;
	mov.b64 	%fd63, {%r43, %r42};
	sub.f64 	%fd64, %fd62, %fd63;
	fma.rn.f64 	%fd65, %fd64, 0d3FE62E42FEFA39EF, %fd46;
	fma.rn.f64 	%fd66, %fd64, 0dBFE62E42FEFA39EF, %fd65;
	sub.f64 	%fd67, %fd66, %fd46;
	sub.f64 	%fd68, %fd61, %fd67;
	fma.rn.f64 	%fd69, %fd64, 0d3C7ABC9E3B39803F, %fd68;
	add.f64 	%fd73, %fd65, %fd69;
	bra.uni 	$L__BB2_11;
$L__BB2_10:
	fma.rn.f64 	%fd37, %fd71, 0d7FF0000000000000, 0d7FF0000000000000;
	{
	.reg .b32 %temp; 
	mov.b64 	{%temp, %r33}, %fd71;
	}
	and.b32  	%r34, %r33, 2147483647;
	setp.eq.s32 	%p7, %r34, 0;
	selp.f64 	%fd73, 0dFFF0000000000000, %fd37, %p7;
$L__BB2_11:
	cvta.to.global.u64 	%rd11, %rd4;
	add.s64 	%rd13, %rd11, %rd8;
	st.global.f64 	[%rd13], %fd73;
$L__BB2_12:
	ret;

}
	// .globl	_Z7H_cachePdS_diil
.visible .entry _Z7H_cachePdS_diil(
	.param .u64 .ptr .align 1 _Z7H_cachePdS_diil_param_0,
	.param .u64 .ptr .align 1 _Z7H_cachePdS_diil_param_1,
	.param .f64 _Z7H_cachePdS_diil_param_2,
	.param .u32 _Z7H_cachePdS_diil_param_3,
	.param .u32 _Z7H_cachePdS_diil_param_4,
	.param .u64 _Z7H_cachePdS_diil_param_5
)
{
	.reg .pred 	%p<2>;
	.reg .b32 	%r<8>;
	.reg .b64 	%rd<14>;
	.reg .b64 	%fd<5>;

	ld.param.u64 	%rd2, [_Z7H_cachePdS_diil_param_0];
	ld.param.u64 	%rd3, [_Z7H_cachePdS_diil_param_1];
	ld.param.f64 	%fd1, [_Z7H_cachePdS_diil_param_2];
	ld.param.u32 	%r1, [_Z7H_cachePdS_diil_param_3];
	ld.param.u32 	%r2, [_Z7H_cachePdS_diil_param_4];
	ld.param.u64 	%rd4, [_Z7H_cachePdS_diil_param_5];
	mov.u32 	%r3, %ctaid.x;
	mov.u32 	%r4, %ntid.x;
	mov.u32 	%r5, %tid.x;
	mad.lo.s32 	%r6, %r3, %r4, %r5;
	cvt.u64.u32 	%rd1, %r6;
	setp.le.s64 	%p1, %rd4, %rd1;
	@%p1 bra 	$L__BB3_2;
	cvta.to.global.u64 	%rd5, %rd2;
	cvta.to.global.u64 	%rd6, %rd3;
	shl.b64 	%rd7, %rd1, 3;
	add.s64 	%rd8, %rd5, %rd7;
	ld.global.f64 	%fd2, [%rd8];
	mul.lo.s32 	%r7, %r2, %r1;
	cvt.s64.s32 	%rd9, %r7;
	shr.u64 	%rd10, %rd9, 3;
	add.s64 	%rd11, %rd10, %rd1;
	shl.b64 	%rd12, %rd11, 3;
	add.s64 	%rd13, %rd6, %rd12;
	ld.global.f64 	%fd3, [%rd13];
	fma.rn.f64 	%fd4, %fd1, %fd3, %fd2;
	st.global.f64 	[%rd8], %fd4;
$L__BB3_2:
	ret;

}
	// .globl	_Z3HklPdS_dl
.visible .entry _Z3HklPdS_dl(
	.param .u64 .ptr .align 1 _Z3HklPdS_dl_param_0,
	.param .u64 .ptr .align 1 _Z3HklPdS_dl_param_1,
	.param .f64 _Z3HklPdS_dl_param_2,
	.param .u64 _Z3HklPdS_dl_param_3
)
{
	.reg .pred 	%p<2>;
	.reg .b32 	%r<5>;
	.reg .b64 	%rd<10>;
	.reg .b64 	%fd<5>;

	ld.param.u64 	%rd2, [_Z3HklPdS_dl_param_0];
	ld.param.u64 	%rd3, [_Z3HklPdS_dl_param_1];
	ld.param.f64 	%fd1, [_Z3HklPdS_dl_param_2];
	ld.param.u64 	%rd4, [_Z3HklPdS_dl_param_3];
	mov.u32 	%r1, %ctaid.x;
	mov.u32 	%r2, %ntid.x;
	mov.u32 	%r3, %tid.x;
	mad.lo.s32 	%r4, %r1, %r2, %r3;
	cvt.u64.u32 	%rd1, %r4;
	setp.le.s64 	%p1, %rd4, %rd1;
	@%p1 bra 	$L__BB4_2;
	cvta.to.global.u64 	%rd5, %rd2;
	cvta.to.global.u64 	%rd6, %rd3;
	shl.b64 	%rd7, %rd1, 3;
	add.s64 	%rd8, %rd5, %rd7;
	ld.global.f64 	%fd2, [%rd8];
	add.s64 	%rd9, %rd6, %rd7;
	ld.global.f64 	%fd3, [%rd9];
	fma.rn.f64 	%fd4, %fd1, %fd3, %fd2;
	st.global.f64 	[%rd8], %fd4;
$L__BB4_2:
	ret;

}


// ===== COMPILED SASS (sm_100) =====

	.target	sm_100

	.elftype	@"ET_EXEC"


//--------------------- .note.nv.tkinfo           --------------------------
	.section	.note.nv.tkinfo,"",@"SHT_NOTE"
	.sectionflags	@"SHF_NOTE_NV_TKINFO"
	.tkinfo
        /*0018*/ 	.word	0x00000002
        /*0030*/ 	.string	""
        /*0030*/ 	.string	"ptxas"
        /*0030*/ 	.string	"Cuda compilation tools, release 13.0, V13.0.88"
        /*0030*/ 	.string	"Build cuda_13.0.r13.0/compiler.36424714_0"
        /*0030*/ 	.string	"-arch sm_100 -m 64 "



//--------------------- .note.nv.cuinfo           --------------------------
	.section	.note.nv.cuinfo,"",@"SHT_NOTE"
	.sectionflags	@"SHF_NOTE_NV_CUINFO"
        /*0018*/ 	.short	0x0002
        /*001a*/ 	.short	0x0064
        /*001c*/ 	.short	0x0082
	.zero		2


//--------------------- .nv.info                  --------------------------
	.section	.nv.info,"",@"SHT_CUDA_INFO"
	.align	4


	//----- nvinfo : EIATTR_REGCOUNT
	.align		4
        /*0000*/ 	.byte	0x04, 0x2f
        /*0002*/ 	.short	(.L_1 - .L_0)
	.align		4
.L_0:
        /*0004*/ 	.word	index@(_Z9G_lrcachePdS_S_S_ili)
        /*0008*/ 	.word	0x0000001b


	//----- nvinfo : EIATTR_FRAME_SIZE
	.align		4
.L_1:
        /*000c*/ 	.byte	0x04, 0x11
        /*000e*/ 	.short	(.L_3 - .L_2)
	.align		4
.L_2:
        /*0010*/ 	.word	index@($__internal_1_$__cuda_sm20_div_rn_f64_full)
        /*0014*/ 	.word	0x00000000


	//----- nvinfo : EIATTR_FRAME_SIZE
	.align		4
.L_3:
        /*0018*/ 	.byte	0x04, 0x11
        /*001a*/ 	.short	(.L_5 - .L_4)
	.align		4
.L_4:
        /*001c*/ 	.word	index@(_Z9G_lrcachePdS_S_S_ili)
        /*0020*/ 	.word	0x00000000


	//----- nvinfo : EIATTR_REGCOUNT
	.align		4
.L_5:
        /*0024*/ 	.byte	0x04, 0x2f
        /*0026*/ 	.short	(.L_7 - .L_6)
	.align		4
.L_6:
        /*0028*/ 	.word	index@(_Z6G_lrklPdS_S_S_l)
        /*002c*/ 	.word	0x0000001a


	//----- nvinfo : EIATTR_FRAME_SIZE
	.align		4
.L_7:
        /*0030*/ 	.byte	0x04, 0x11
        /*0032*/ 	.short	(.L_9 - .L_8)
	.align		4
.L_8:
        /*0034*/ 	.word	index@($__internal_0_$__cuda_sm20_div_rn_f64_full)
        /*0038*/ 	.word	0x00000000


	//----- nvinfo : EIATTR_FRAME_SIZE
	.align		4
.L_9:
        /*003c*/ 	.byte	0x04, 0x11
        /*003e*/ 	.short	(.L_11 - .L_10)
	.align		4
.L_10:
        /*0040*/ 	.word	index@(_Z6G_lrklPdS_S_S_l)
        /*0044*/ 	.word	0x00000000


	//----- nvinfo : EIATTR_REGCOUNT
	.align		4
.L_11:
        /*0048*/ 	.byte	0x04, 0x2f
        /*004a*/ 	.short	(.L_13 - .L_12)
	.align		4
.L_12:
        /*004c*/ 	.word	index@(_Z8G_lrlossPdS_S_l)
        /*0050*/ 	.word	0x00000016


	//----- nvinfo : EIATTR_FRAME_SIZE
	.align		4
.L_13:
        /*0054*/ 	.byte	0x04, 0x11
        /*0056*/ 	.short	(.L_15 - .L_14)
	.align		4
.L_14:
        /*0058*/ 	.word	index@(_Z8G_lrlossPdS_S_l)
        /*005c*/ 	.word	0x00000000


	//----- nvinfo : EIATTR_REGCOUNT
	.align		4
.L_15:
        /*0060*/ 	.byte	0x04, 0x2f
        /*0062*/ 	.short	(.L_17 - .L_16)
	.align		4
.L_16:
        /*0064*/ 	.word	index@(_Z7H_cachePdS_diil)
        /*0068*/ 	.word	0x0000000a


	//----- nvinfo : EIATTR_FRAME_SIZE
	.align		4
.L_17:
        /*006c*/ 	.byte	0x04, 0x11
        /*006e*/ 	.short	(.L_19 - .L_18)
	.align		4
.L_18:
        /*0070*/ 	.word	index@(_Z7H_cachePdS_diil)
        /*0074*/ 	.word	0x00000000


	//----- nvinfo : EIATTR_REGCOUNT
	.align		4
.L_19:
        /*0078*/ 	.byte	0x04, 0x2f
        /*007a*/ 	.short	(.L_21 - .L_20)
	.align		4
.L_20:
        /*007c*/ 	.word	index@(_Z3HklPdS_dl)
        /*0080*/ 	.word	0x0000000a


	//----- nvinfo : EIATTR_FRAME_SIZE
	.align		4
.L_21:
        /*0084*/ 	.byte	0x04, 0x11
        /*0086*/ 	.short	(.L_23 - .L_22)
	.align		4
.L_22:
        /*0088*/ 	.word	index@(_Z3HklPdS_dl)
        /*008c*/ 	.word	0x00000000


	//----- nvinfo : EIATTR_MIN_STACK_SIZE
	.align		4
.L_23:
        /*0090*/ 	.byte	0x04, 0x12
        /*0092*/ 	.short	(.L_25 - .L_24)
	.align		4
.L_24:
        /*0094*/ 	.word	index@(_Z3HklPdS_dl)
        /*0098*/ 	.word	0x00000000


	//----- nvinfo : EIATTR_MIN_STACK_SIZE
	.align		4
.L_25:
        /*009c*/ 	.byte	0x04, 0x12
        /*009e*/ 	.short	(.L_27 - .L_26)
	.align		4
.L_26:
        /*00a0*/ 	.word	index@(_Z7H_cachePdS_diil)
        /*00a4*/ 	.word	0x00000000


	//----- nvinfo : EIATTR_MIN_STACK_SIZE
	.align		4
.L_27:
        /*00a8*/ 	.byte	0x04, 0x12
        /*00aa*/ 	.short	(.L_29 - .L_28)
	.align		4
.L_28:
        /*00ac*/ 	.word	index@(_Z8G_lrlossPdS_S_l)
        /*00b0*/ 	.word	0x00000000


	//----- nvinfo : EIATTR_MIN_STACK_SIZE
	.align		4
.L_29:
        /*00b4*/ 	.byte	0x04, 0x12
        /*00b6*/ 	.short	(.L_31 - .L_30)
	.align		4
.L_30:
        /*00b8*/ 	.word	index@(_Z6G_lrklPdS_S_S_l)
        /*00bc*/ 	.word	0x00000000


	//----- nvinfo : EIATTR_MIN_STACK_SIZE
	.align		4
.L_31:
        /*00c0*/ 	.byte	0x04, 0x12
        /*00c2*/ 	.short	(.L_33 - .L_32)
	.align		4
.L_32:
        /*00c4*/ 	.word	index@(_Z9G_lrcachePdS_S_S_ili)
        /*00c8*/ 	.word	0x00000000
.L_33:


//--------------------- .nv.compat                --------------------------
	.section	.nv.compat,"",@"SHT_CUDA_COMPAT_INFO"
	.align	4
        /*0000*/ 	.byte	0x02, 0x09, 0x00, 0x00, 0x02, 0x02, 0x01, 0x00, 0x02, 0x05, 0x05, 0x00, 0x03, 0x07, 0x01, 0x01
        /*0010*/ 	.byte	0x02, 0x03, 0x00, 0x00, 0x02, 0x06, 0x01, 0x00, 0x04, 0x0b, 0x08, 0x00, 0x01, 0x00, 0x00, 0x00
        /*0020*/ 	.byte	0x00, 0x00, 0x00, 0x00


//--------------------- .nv.info._Z3HklPdS_dl     --------------------------
	.section	.nv.info._Z3HklPdS_dl,"",@"SHT_CUDA_INFO"
	.sectionflags	@""
	.align	4


	//----- nvinfo : EIATTR_CUDA_API_VERSION
	.align		4
        /*0000*/ 	.byte	0x04, 0x37
        /*0002*/ 	.short	(.L_35 - .L_34)
.L_34:
        /*0004*/ 	.word	0x00000082


	//----- nvinfo : EIATTR_KPARAM_INFO
	.align		4
.L_35:
        /*0008*/ 	.byte	0x04, 0x17
        /*000a*/ 	.short	(.L_37 - .L_36)
.L_36:
        /*000c*/ 	.word	0x00000000
        /*0010*/ 	.short	0x0003
        /*0012*/ 	.short	0x0018
        /*0014*/ 	.byte	0x00, 0xf0, 0x21, 0x00


	//----- nvinfo : EIATTR_KPARAM_INFO
	.align		4
.L_37:
        /*0018*/ 	.byte	0x04, 0x17
        /*001a*/ 	.short	(.L_39 - .L_38)
.L_38:
        /*001c*/ 	.word	0x00000000
        /*0020*/ 	.short	0x0002
        /*0022*/ 	.short	0x0010
        /*0024*/ 	.byte	0x00, 0xf0, 0x21, 0x00


	//----- nvinfo : EIATTR_KPARAM_INFO
	.align		4
.L_39:
        /*0028*/ 	.byte	0x04, 0x17
        /*002a*/ 	.short	(.L_41 - .L_40)
.L_40:
        /*002c*/ 	.word	0x00000000
        /*0030*/ 	.short	0x0001
        /*0032*/ 	.short	0x0008
        /*0034*/ 	.byte	0x00, 0xf5, 0x21, 0x00


	//----- nvinfo : EIATTR_KPARAM_INFO
	.align		4
.L_41:
        /*0038*/ 	.byte	0x04, 0x17
        /*003a*/ 	.short	(.L_43 - .L_42)
.L_42:
        /*003c*/ 	.word	0x00000000
        /*0040*/ 	.short	0x0000
        /*0042*/ 	.short	0x0000
        /*0044*/ 	.byte	0x00, 0xf5, 0x21, 0x00


	//----- nvinfo : EIATTR_SPARSE_MMA_MASK
	.align		4
.L_43:
        /*0048*/ 	.byte	0x03, 0x50
        /*004a*/ 	.short	0x0000


	//----- nvinfo : EIATTR_MAXREG_COUNT
	.align		4
        /*004c*/ 	.byte	0x03, 0x1b
        /*004e*/ 	.short	0x00ff


	//----- nvinfo : EIATTR_MERCURY_ISA_VERSION
	.align		4
        /*0050*/ 	.byte	0x03, 0x5f
        /*0052*/ 	.short	0x0101


	//----- nvinfo : EIATTR_VRC_CTA_INIT_COUNT
	.align		4
        /*0054*/ 	.byte	0x02, 0x4a
	.zero		1
	.zero		1


	//----- nvinfo : EIATTR_EXIT_INSTR_OFFSETS
	.align		4
        /*0058*/ 	.byte	0x04, 0x1c
        /*005a*/ 	.short	(.L_45 - .L_44)


	//   ....[0]....
.L_44:
        /*005c*/ 	.word	0x00000080


	//   ....[1]....
        /*0060*/ 	.word	0x00000160


	//----- nvinfo : EIATTR_CBANK_PARAM_SIZE
	.align		4
.L_45:
        /*0064*/ 	.byte	0x03, 0x19
        /*0066*/ 	.short	0x0020


	//----- nvinfo : EIATTR_PARAM_CBANK
	.align		4
        /*0068*/ 	.byte	0x04, 0x0a
        /*006a*/ 	.short	(.L_47 - .L_46)
	.align		4
.L_46:
        /*006c*/ 	.word	index@(.nv.constant0._Z3HklPdS_dl)
        /*0070*/ 	.short	0x0380
        /*0072*/ 	.short	0x0020


	//----- nvinfo : EIATTR_SW_WAR
	.align		4
.L_47:
        /*0074*/ 	.byte	0x04, 0x36
        /*0076*/ 	.short	(.L_49 - .L_48)
.L_48:
        /*0078*/ 	.word	0x00000008
.L_49:


//--------------------- .nv.info._Z7H_cachePdS_diil --------------------------
	.section	.nv.info._Z7H_cachePdS_diil,"",@"SHT_CUDA_INFO"
	.sectionflags	@""
	.align	4


	//----- nvinfo : EIATTR_CUDA_API_VERSION
	.align		4
        /*0000*/ 	.byte	0x04, 0x37
        /*0002*/ 	.short	(.L_51 - .L_50)
.L_50:
        /*0004*/ 	.word	0x00000082


	//----- nvinfo : EIATTR_KPARAM_INFO
	.align		4
.L_51:
        /*0008*/ 	.byte	0x04, 0x17
        /*000a*/ 	.short	(.L_53 - .L_52)
.L_52:
        /*000c*/ 	.word	0x00000000
        /*0010*/ 	.short	0x0005
        /*0012*/ 	.short	0x0020
        /*0014*/ 	.byte	0x00, 0xf0, 0x21, 0x00


	//----- nvinfo : EIATTR_KPARAM_INFO
	.align		4
.L_53:
        /*0018*/ 	.byte	0x04, 0x17
        /*001a*/ 	.short	(.L_55 - .L_54)
.L_54:
        /*001c*/ 	.word	0x00000000
        /*0020*/ 	.short	0x0004
        /*0022*/ 	.short	0x001c
        /*0024*/ 	.byte	0x00, 0xf0, 0x11, 0x00


	//----- nvinfo : EIATTR_KPARAM_INFO
	.align		4
.L_55:
        /*0028*/ 	.byte	0x04, 0x17
        /*002a*/ 	.short	(.L_57 - .L_56)
.L_56:
        /*002c*/ 	.word	0x00000000
        /*0030*/ 	.short	0x0003
        /*0032*/ 	.short	0x0018
        /*0034*/ 	.byte	0x00, 0xf0, 0x11, 0x00


	//----- nvinfo : EIATTR_KPARAM_INFO
	.align		4
.L_57:
        /*0038*/ 	.byte	0x04, 0x17
        /*003a*/ 	.short	(.L_59 - .L_58)
.L_58:
        /*003c*/ 	.word	0x00000000
        /*0040*/ 	.short	0x0002
        /*0042*/ 	.short	0x0010
        /*0044*/ 	.byte	0x00, 0xf0, 0x21, 0x00


	//----- nvinfo : EIATTR_KPARAM_INFO
	.align		4
.L_59:
        /*0048*/ 	.byte	0x04, 0x17
        /*004a*/ 	.short	(.L_61 - .L_60)
.L_60:
        /*004c*/ 	.word	0x00000000
        /*0050*/ 	.short	0x0001
        /*0052*/ 	.short	0x0008
        /*0054*/ 	.byte	0x00, 0xf5, 0x21, 0x00


	//----- nvinfo : EIATTR_KPARAM_INFO
	.align		4
.L_61:
        /*0058*/ 	.byte	0x04, 0x17
        /*005a*/ 	.short	(.L_63 - .L_62)
.L_62:
        /*005c*/ 	.word	0x00000000
        /*0060*/ 	.short	0x0000
        /*0062*/ 	.short	0x0000
        /*0064*/ 	.byte	0x00, 0xf5, 0x21, 0x00


	//----- nvinfo : EIATTR_SPARSE_MMA_MASK
	.align		4
.L_63:
        /*0068*/ 	.byte	0x03, 0x50
        /*006a*/ 	.short	0x0000


	//----- nvinfo : EIATTR_MAXREG_COUNT
	.align		4
        /*006c*/ 	.byte	0x03, 0x1b
        /*006e*/ 	.short	0x00ff


	//----- nvinfo : EIATTR_MERCURY_ISA_VERSION
	.align		4
        /*0070*/ 	.byte	0x03, 0x5f
        /*0072*/ 	.short	0x0101


	//----- nvinfo : EIATTR_VRC_CTA_INIT_COUNT
	.align		4
        /*0074*/ 	.byte	0x02, 0x4a
	.zero		1
	.zero		1


	//----- nvinfo : EIATTR_EXIT_INSTR_OFFSETS
	.align		4
        /*0078*/ 	.byte	0x04, 0x1c
        /*007a*/ 	.short	(.L_65 - .L_64)


	//   ....[0]....
.L_64:
        /*007c*/ 	.word	0x00000080


	//   ....[1]....
        /*0080*/ 	.word	0x000001a0


	//----- nvinfo : EIATTR_CBANK_PARAM_SIZE
	.align		4
.L_65:
        /*0084*/ 	.byte	0x03, 0x19
        /*0086*/ 	.short	0x0028


	//----- nvinfo : EIATTR_PARAM_CBANK
	.align		4
        /*0088*/ 	.byte	0x04, 0x0a
        /*008a*/ 	.short	(.L_67 - .L_66)
	.align		4
.L_66:
        /*008c*/ 	.word	index@(.nv.constant0._Z7H_cachePdS_diil)
        /*0090*/ 	.short	0x0380
        /*0092*/ 	.short	0x0028


	//----- nvinfo : EIATTR_SW_WAR
	.align		4
.L_67:
        /*0094*/ 	.byte	0x04, 0x36
        /*0096*/ 	.short	(.L_69 - .L_68)
.L_68:
        /*0098*/ 	.word	0x00000008
.L_69:


//--------------------- .nv.info._Z8G_lrlossPdS_S_l --------------------------
	.section	.nv.info._Z8G_lrlossPdS_S_l,"",@"SHT_CUDA_INFO"
	.sectionflags	@""
	.align	4


	//----- nvinfo : EIATTR_CUDA_API_VERSION
	.align		4
        /*0000*/ 	.byte	0x04, 0x37
        /*0002*/ 	.short	(.L_71 - .L_70)
.L_70:
        /*0004*/ 	.word	0x00000082


	//----- nvinfo : EIATTR_KPARAM_INFO
	.align		4
.L_71:
        /*0008*/ 	.byte	0x04, 0x17
        /*000a*/ 	.short	(.L_73 - .L_72)
.L_72:
        /*000c*/ 	.word	0x00000000
        /*0010*/ 	.short	0x0003
        /*0012*/ 	.short	0x0018
        /*0014*/ 	.byte	0x00, 0xf0, 0x21, 0x00


	//----- nvinfo : EIATTR_KPARAM_INFO
	.align		4
.L_73:
        /*0018*/ 	.byte	0x04, 0x17
        /*001a*/ 	.short	(.L_75 - .L_74)
.L_74:
        /*001c*/ 	.word	0x00000000
        /*0020*/ 	.short	0x0002
        /*0022*/ 	.short	0x0010
        /*0024*/ 	.byte	0x00, 0xf5, 0x21, 0x00


	//----- nvinfo : EIATTR_KPARAM_INFO
	.align		4
.L_75:
        /*0028*/ 	.byte	0x04, 0x17
        /*002a*/ 	.short	(.L_77 - .L_76)
.L_76:
        /*002c*/ 	.word	0x00000000
        /*0030*/ 	.short	0x0001
        /*0032*/ 	.short	0x0008
        /*0034*/ 	.byte	0x00, 0xf5, 0x21, 0x00


	//----- nvinfo : EIATTR_KPARAM_INFO
	.align		4
.L_77:
        /*0038*/ 	.byte	0x04, 0x17
        /*003a*/ 	.short	(.L_79 - .L_78)
.L_78:
        /*003c*/ 	.word	0x00000000
        /*0040*/ 	.short	0x0000
        /*0042*/ 	.short	0x0000
        /*0044*/ 	.byte	0x00, 0xf5, 0x21, 0x00


	//----- nvinfo : EIATTR_SPARSE_MMA_MASK
	.align		4
.L_79:
        /*0048*/ 	.byte	0x03, 0x50
        /*004a*/ 	.short	0x0000


	//----- nvinfo : EIATTR_MAXREG_COUNT
	.align		4
        /*004c*/ 	.byte	0x03, 0x1b
        /*004e*/ 	.short	0x00ff


	//----- nvinfo : EIATTR_MERCURY_ISA_VERSION
	.align		4
        /*0050*/ 	.byte	0x03, 0x5f
        /*0052*/ 	.short	0x0101


	//----- nvinfo : EIATTR_VRC_CTA_INIT_COUNT
	.align		4
        /*0054*/ 	.byte	0x02, 0x4a
	.zero		1
	.zero		1


	//----- nvinfo : EIATTR_EXIT_INSTR_OFFSETS
	.align		4
        /*0058*/ 	.byte	0x04, 0x1c
        /*005a*/ 	.short	(.L_81 - .L_80)


	//   ....[0]....
.L_80:
        /*005c*/ 	.word	0x00000080


	//   ....[1]....
        /*0060*/ 	.word	0x00000a70


	//----- nvinfo : EIATTR_CRS_STACK_SIZE
	.align		4
.L_81:
        /*0064*/ 	.byte	0x04, 0x1e
        /*0066*/ 	.short	(.L_83 - .L_82)
.L_82:
        /*0068*/ 	.word	0x00000000


	//----- nvinfo : EIATTR_CBANK_PARAM_SIZE
	.align		4
.L_83:
        /*006c*/ 	.byte	0x03, 0x19
        /*006e*/ 	.short	0x0020


	//----- nvinfo : EIATTR_PARAM_CBANK
	.align		4
        /*0070*/ 	.byte	0x04, 0x0a
        /*0072*/ 	.short	(.L_85 - .L_84)
	.align		4
.L_84:
        /*0074*/ 	.word	index@(.nv.constant0._Z8G_lrlossPdS_S_l)
        /*0078*/ 	.short	0x0380
        /*007a*/ 	.short	0x0020


	//----- nvinfo : EIATTR_SW_WAR
	.align		4
.L_85:
        /*007c*/ 	.byte	0x04, 0x36
        /*007e*/ 	.short	(.L_87 - .L_86)
.L_86:
        /*0080*/ 	.word	0x00000008
.L_87:


//--------------------- .nv.info._Z6G_lrklPdS_S_S_l --------------------------
	.section	.nv.info._Z6G_lrklPdS_S_S_l,"",@"SHT_CUDA_INFO"
	.sectionflags	@""
	.align	4


	//----- nvinfo : EIATTR_CUDA_API_VERSION
	.align		4
        /*0000*/ 	.byte	0x04, 0x37
        /*0002*/ 	.short	(.L_89 - .L_88)
.L_88:
        /*0004*/ 	.word	0x00000082


	//----- nvinfo : EIATTR_KPARAM_INFO
	.align		4
.L_89:
        /*0008*/ 	.byte	0x04, 0x17
        /*000a*/ 	.short	(.L_91 - .L_90)
.L_90:
        /*000c*/ 	.word	0x00000000
        /*0010*/ 	.short	0x0004
        /*0012*/ 	.short	0x0020
        /*0014*/ 	.byte	0x00, 0xf0, 0x21, 0x00


	//----- nvinfo : EIATTR_KPARAM_INFO
	.align		4
.L_91:
        /*0018*/ 	.byte	0x04, 0x17
        /*001a*/ 	.short	(.L_93 - .L_92)
.L_92:
        /*001c*/ 	.word	0x00000000
        /*0020*/ 	.short	0x0003
        /*0022*/ 	.short	0x0018
        /*0024*/ 	.byte	0x00, 0xf5, 0x21, 0x00


	//----- nvinfo : EIATTR_KPARAM_INFO
	.align		4
.L_93:
        /*0028*/ 	.byte	0x04, 0x17
        /*002a*/ 	.short	(.L_95 - .L_94)
.L_94:
        /*002c*/ 	.word	0x00000000
        /*0030*/ 	.short	0x0002
        /*0032*/ 	.short	0x0010
        /*0034*/ 	.byte	0x00, 0xf5, 0x21, 0x00


	//----- nvinfo : EIATTR_KPARAM_INFO
	.align		4
.L_95:
        /*0038*/ 	.byte	0x04, 0x17
        /*003a*/ 	.short	(.L_97 - .L_96)
.L_96:
        /*003c*/ 	.word	0x00000000
        /*0040*/ 	.short	0x0001
        /*0042*/ 	.short	0x0008
        /*0044*/ 	.byte	0x00, 0xf5, 0x21, 0x00


	//----- nvinfo : EIATTR_KPARAM_INFO
	.align		4
.L_97:
        /*0048*/ 	.byte	0x04, 0x17
        /*004a*/ 	.short	(.L_99 - .L_98)
.L_98:
        /*004c*/ 	.word	0x00000000
        /*0050*/ 	.short	0x0000
        /*0052*/ 	.short	0x0000
        /*0054*/ 	.byte	0x00, 0xf5, 0x21, 0x00


	//----- nvinfo : EIATTR_SPARSE_MMA_MASK
	.align		4
.L_99:
        /*0058*/ 	.byte	0x03, 0x50
        /*005a*/ 	.short	0x0000


	//----- nvinfo : EIATTR_MAXREG_COUNT
	.align		4
        /*005c*/ 	.byte	0x03, 0x1b
        /*005e*/ 	.short	0x00ff


	//----- nvinfo : EIATTR_MERCURY_ISA_VERSION
	.align		4
        /*0060*/ 	.byte	0x03, 0x5f
        /*0062*/ 	.short	0x0101


	//----- nvinfo : EIATTR_VRC_CTA_INIT_COUNT
	.align		4
        /*0064*/ 	.byte	0x02, 0x4a
	.zero		1
	.zero		1


	//----- nvinfo : EIATTR_EXIT_INSTR_OFFSETS
	.align		4
        /*0068*/ 	.byte	0x04, 0x1c
        /*006a*/ 	.short	(.L_101 - .L_100)


	//   ....[0]....
.L_100:
        /*006c*/ 	.word	0x00000080


	//   ....[1]....
        /*0070*/ 	.word	0x000006b0


	//----- nvinfo : EIATTR_CRS_STACK_SIZE
	.align		4
.L_101:
        /*0074*/ 	.byte	0x04, 0x1e
        /*0076*/ 	.short	(.L_103 - .L_102)
.L_102:
        /*0078*/ 	.word	0x00000000


	//----- nvinfo : EIATTR_CBANK_PARAM_SIZE
	.align		4
.L_103:
        /*007c*/ 	.byte	0x03, 0x19
        /*007e*/ 	.short	0x0028


	//----- nvinfo : EIATTR_PARAM_CBANK
	.align		4
        /*0080*/ 	.byte	0x04, 0x0a
        /*0082*/ 	.short	(.L_105 - .L_104)
	.align		4
.L_104:
        /*0084*/ 	.word	index@(.nv.constant0._Z6G_lrklPdS_S_S_l)
        /*0088*/ 	.short	0x0380
        /*008a*/ 	.short	0x0028


	//----- nvinfo : EIATTR_SW_WAR
	.align		4
.L_105:
        /*008c*/ 	.byte	0x04, 0x36
        /*008e*/ 	.short	(.L_107 - .L_106)
.L_106:
        /*0090*/ 	.word	0x00000008
.L_107:


//--------------------- .nv.info._Z9G_lrcachePdS_S_S_ili --------------------------
	.section	.nv.info._Z9G_lrcachePdS_S_S_ili,"",@"SHT_CUDA_INFO"
	.sectionflags	@""
	.align	4


	//----- nvinfo : EIATTR_CUDA_API_VERSION
	.align		4
        /*0000*/ 	.byte	0x04, 0x37
        /*0002*/ 	.short	(.L_109 - .L_108)
.L_108:
        /*0004*/ 	.word	0x00000082


	//----- nvinfo : EIATTR_KPARAM_INFO
	.align		4
.L_109:
        /*0008*/ 	.byte	0x04, 0x17
        /*000a*/ 	.short	(.L_111 - .L_110)
.L_110:
        /*000c*/ 	.word	0x00000000
        /*0010*/ 	.short	0x0006
        /*0012*/ 	.short	0x0030
        /*0014*/ 	.byte	0x00, 0xf0, 0x11, 0x00


	//----- nvinfo : EIATTR_KPARAM_INFO
	.align		4
.L_111:
        /*0018*/ 	.byte	0x04, 0x17
        /*001a*/ 	.short	(.L_113 - .L_112)
.L_112:
        /*001c*/ 	.word	0x00000000
        /*0020*/ 	.short	0x0005
        /*0022*/ 	.short	0x0028
        /*0024*/ 	.byte	0x00, 0xf0, 0x21, 0x00


	//----- nvinfo : EIATTR_KPARAM_INFO
	.align		4
.L_113:
        /*0028*/ 	.byte	0x04, 0x17
        /*002a*/ 	.short	(.L_115 - .L_114)
.L_114:
        /*002c*/ 	.word	0x00000000
        /*0030*/ 	.short	0x0004
        /*0032*/ 	.short	0x0020
        /*0034*/ 	.byte	0x00, 0xf0, 0x11, 0x00


	//----- nvinfo : EIATTR_KPARAM_INFO
	.align		4
.L_115:
        /*0038*/ 	.byte	0x04, 0x17
        /*003a*/ 	.short	(.L_117 - .L_116)
.L_116:
        /*003c*/ 	.word	0x00000000
        /*0040*/ 	.short	0x0003
        /*0042*/ 	.short	0x0018
        /*0044*/ 	.byte	0x00, 0xf5, 0x21, 0x00


	//----- nvinfo : EIATTR_KPARAM_INFO
	.align		4
.L_117:
        /*0048*/ 	.byte	0x04, 0x17
        /*004a*/ 	.short	(.L_119 - .L_118)
.L_118:
        /*004c*/ 	.word	0x00000000
        /*0050*/ 	.short	0x0002
        /*0052*/ 	.short	0x0010
        /*0054*/ 	.byte	0x00, 0xf5, 0x21, 0x00


	//----- nvinfo : EIATTR_KPARAM_INFO
	.align		4
.L_119:
        /*0058*/ 	.byte	0x04, 0x17
        /*005a*/ 	.short	(.L_121 - .L_120)
.L_120:
        /*005c*/ 	.word	0x00000000
        /*0060*/ 	.short	0x0001
        /*0062*/ 	.short	0x0008
        /*0064*/ 	.byte	0x00, 0xf5, 0x21, 0x00


	//----- nvinfo : EIATTR_KPARAM_INFO
	.align		4
.L_121:
        /*0068*/ 	.byte	0x04, 0x17
        /*006a*/ 	.short	(.L_123 - .L_122)
.L_122:
        /*006c*/ 	.word	0x00000000
        /*0070*/ 	.short	0x0000
        /*0072*/ 	.short	0x0000
        /*0074*/ 	.byte	0x00, 0xf5, 0x21, 0x00


	//----- nvinfo : EIATTR_SPARSE_MMA_MASK
	.align		4
.L_123:
        /*0078*/ 	.byte	0x03, 0x50
        /*007a*/ 	.short	0x0000


	//----- nvinfo : EIATTR_MAXREG_COUNT
	.align		4
        /*007c*/ 	.byte	0x03, 0x1b
        /*007e*/ 	.short	0x00ff


	//----- nvinfo : EIATTR_MERCURY_ISA_VERSION
	.align		4
        /*0080*/ 	.byte	0x03, 0x5f
        /*0082*/ 	.short	0x0101


	//----- nvinfo : EIATTR_VRC_CTA_INIT_COUNT
	.align		4
        /*0084*/ 	.byte	0x02, 0x4a
	.zero		1
	.zero		1


	//----- nvinfo : EIATTR_EXIT_INSTR_OFFSETS
	.align		4
        /*0088*/ 	.byte	0x04, 0x1c
        /*008a*/ 	.short	(.L_125 - .L_124)


	//   ....[0]....
.L_124:
        /*008c*/ 	.word	0x00000080


	//   ....[1]....
        /*0090*/ 	.word	0x00000720


	//----- nvinfo : EIATTR_CRS_STACK_SIZE
	.align		4
.L_125:
        /*0094*/ 	.byte	0x04, 0x1e
        /*0096*/ 	.short	(.L_127 - .L_126)
.L_126:
        /*0098*/ 	.word	0x00000000


	//----- nvinfo : EIATTR_CBANK_PARAM_SIZE
	.align		4
.L_127:
        /*009c*/ 	.byte	0x03, 0x19
        /*009e*/ 	.short	0x0034


	//----- nvinfo : EIATTR_PARAM_CBANK
	.align		4
        /*00a0*/ 	.byte	0x04, 0x0a
        /*00a2*/ 	.short	(.L_129 - .L_128)
	.align		4
.L_128:
        /*00a4*/ 	.word	index@(.nv.constant0._Z9G_lrcachePdS_S_S_ili)
        /*00a8*/ 	.short	0x0380
        /*00aa*/ 	.short	0x0034


	//----- nvinfo : EIATTR_SW_WAR
	.align		4
.L_129:
        /*00ac*/ 	.byte	0x04, 0x36
        /*00ae*/ 	.short	(.L_131 - .L_130)
.L_130:
        /*00b0*/ 	.word	0x00000008
.L_131:


//--------------------- .nv.callgraph             --------------------------
	.section	.nv.callgraph,"",@"SHT_CUDA_CALLGRAPH"
	.align	4
	.sectionentsize	8
	.align		4
        /*0000*/ 	.word	0x00000000
	.align		4
        /*0004*/ 	.word	0xffffffff
	.align		4
        /*0008*/ 	.word	0x00000000
	.align		4
        /*000c*/ 	.word	0xfffffffe
	.align		4
        /*0010*/ 	.word	0x00000000
	.align		4
        /*0014*/ 	.word	0xfffffffd
	.align		4
        /*0018*/ 	.word	0x00000000
	.align		4
        /*001c*/ 	.word	0xfffffffc


//--------------------- .text._Z3HklPdS_dl        --------------------------
	.section	.text._Z3HklPdS_dl,"ax",@progbits
	.align	128
        .global         _Z3HklPdS_dl
        .type           _Z3HklPdS_dl,@function
        .size           _Z3HklPdS_dl,(.L_x_30 - _Z3HklPdS_dl)
        .other          _Z3HklPdS_dl,@"STO_CUDA_ENTRY STV_DEFAULT"
_Z3HklPdS_dl:
.text._Z3HklPdS_dl:
[----:B------:R-:W-:Y:S01]  /*0000*/  LDC R1, c[0x0][0x37c] ;  /* 0x0000df00ff017b82 */ /* 0x000fe20000000800 */
[----:B------:R-:W0:Y:S07]  /*0010*/  S2R R3, SR_TID.X ;  /* 0x0000000000037919 */ /* 0x000e2e0000002100 */
[----:B------:R-:W0:Y:S01]  /*0020*/  S2UR UR4, SR_CTAID.X ;  /* 0x00000000000479c3 */ /* 0x000e220000002500 */
[----:B------:R-:W1:Y:S07]  /*0030*/  LDCU.64 UR6, c[0x0][0x398] ;  /* 0x00007300ff0677ac */ /* 0x000e6e0008000a00 */
[----:B------:R-:W0:Y:S02]  /*0040*/  LDC R0, c[0x0][0x360] ;  /* 0x0000d800ff007b82 */ /* 0x000e240000000800 */
[----:B0-----:R-:W-:-:S05]  /*0050*/  IMAD R0, R0, UR4, R3 ;  /* 0x0000000400007c24 */ /* 0x001fca000f8e0203 */
[----:B-1----:R-:W-:-:S04]  /*0060*/  ISETP.GE.U32.AND P0, PT, R0, UR6, PT ;  /* 0x0000000600007c0c */ /* 0x002fc8000bf06070 */
[----:B------:R-:W-:-:S13]  /*0070*/  ISETP.GE.AND.EX P0, PT, RZ, UR7, PT, P0 ;  /* 0x00000007ff007c0c */ /* 0x000fda000bf06300 */
[----:B------:R-:W-:Y:S05]  /*0080*/  @P0 EXIT ;  /* 0x000000000000094d */ /* 0x000fea0003800000 */
[----:B------:R-:W0:Y:S01]  /*0090*/  LDCU.128 UR8, c[0x0][0x380] ;  /* 0x00007000ff0877ac */ /* 0x000e220008000c00 */
[----:B------:R-:W-:Y:S01]  /*00a0*/  IMAD.SHL.U32 R6, R0, 0x8, RZ ;  /* 0x0000000800067824 */ /* 0x000fe200078e00ff */
[----:B------:R-:W-:Y:S01]  /*00b0*/  SHF.R.U32.HI R0, RZ, 0x1d, R0 ;  /* 0x0000001dff007819 */ /* 0x000fe20000011600 */
[----:B------:R-:W1:Y:S01]  /*00c0*/  LDCU.64 UR4, c[0x0][0x358] ;  /* 0x00006b00ff0477ac */ /* 0x000e620008000a00 */
[----:B------:R-:W2:Y:S02]  /*00d0*/  LDCU.64 UR6, c[0x0][0x390] ;  /* 0x00007200ff0677ac */ /* 0x000ea40008000a00 */
[C---:B0-----:R-:W-:Y:S02]  /*00e0*/  IADD3 R2, P0, PT, R6.reuse, UR8, RZ ;  /* 0x0000000806027c10 */ /* 0x041fe4000ff1e0ff */
[----:B------:R-:W-:Y:S02]  /*00f0*/  IADD3 R6, P1, PT, R6, UR10, RZ ;  /* 0x0000000a06067c10 */ /* 0x000fe4000ff3e0ff */
[----:B------:R-:W-:-:S02]  /*0100*/  IADD3.X R3, PT, PT, R0, UR9, RZ, P0, !PT ;  /* 0x0000000900037c10 */ /* 0x000fc400087fe4ff */
[----:B------:R-:W-:-:S03]  /*0110*/  IADD3.X R7, PT, PT, R0, UR11, RZ, P1, !PT ;  /* 0x0000000b00077c10 */ /* 0x000fc60008ffe4ff */
[----:B-1----:R-:W2:Y:S04]  /*0120*/  LDG.E.64 R4, desc[UR4][R2.64] ;  /* 0x0000000402047981 */ /* 0x002ea8000c1e1b00 */
[----:B------:R-:W2:Y:S02]  /*0130*/  LDG.E.64 R6, desc[UR4][R6.64] ;  /* 0x0000000406067981 */ /* 0x000ea4000c1e1b00 */
[----:B--2---:R-:W-:-:S07]  /*0140*/  DFMA R4, R6, UR6, R4 ;  /* 0x0000000606047c2b */ /* 0x004fce0008000004 */
[----:B------:R-:W-:Y:S01]  /*0150*/  STG.E.64 desc[UR4][R2.64], R4 ;  /* 0x0000000402007986 */ /* 0x000fe2000c101b04 */
[----:B------:R-:W-:Y:S05]  /*0160*/  EXIT ;  /* 0x000000000000794d */ /* 0x000fea0003800000 */
.L_x_0:
[----:B------:R-:W-:-:S00]  /*0170*/  BRA `(.L_x_0) ;  /* 0xfffffffc00fc7947 */ /* 0x000fc0000383ffff */
[----:B------:R-:W-:-:S00]  /*0180*/  NOP ;  /* 0x0000000000007918 */ /* 0x000fc00000000000 */
[----:B------:R-:W-:-:S00]  /*0190*/  NOP ;  /* 0x0000000000007918 */ /* 0x000fc00000000000 */
[----:B------:R-:W-:-:S00]  /*01a0*/  NOP ;  /* 0x0000000000007918 */ /* 0x000fc00000000000 */
[----:B------:R-:W-:-:S00]  /*01b0*/  NOP ;  /* 0x0000000000007918 */ /* 0x000fc00000000000 */
[----:B------:R-:W-:-:S00]  /*01c0*/  NOP ;  /* 0x0000000000007918 */ /* 0x000fc00000000000 */
[----:B------:R-:W-:-:S00]  /*01d0*/  NOP ;  /* 0x0000000000007918 */ /* 0x000fc00000000000 */
[----:B------:R-:W-:-:S00]  /*01e0*/  NOP ;  /* 0x0000000000007918 */ /* 0x000fc00000000000 */
[----:B------:R-:W-:-:S00]  /*01f0*/  NOP ;  /* 0x0000000000007918 */ /* 0x000fc00000000000 */
.L_x_30:


//--------------------- .text._Z7H_cachePdS_diil  --------------------------
	.section	.text._Z7H_cachePdS_diil,"ax",@progbits
	.align	128
        .global         _Z7H_cachePdS_diil
        .type           _Z7H_cachePdS_diil,@function
        .size           _Z7H_cachePdS_diil,(.L_x_31 - _Z7H_cachePdS_diil)
        .other          _Z7H_cachePdS_diil,@"STO_CUDA_ENTRY STV_DEFAULT"
_Z7H_cachePdS_diil:
.text._Z7H_cachePdS_diil:
        /* <DEDUP_REMOVED lines=9> */
[----:B------:R-:W0:Y:S01]  /*0090*/  LDC.64 R2, c[0x0][0x398] ;  /* 0x0000e600ff027b82 */ /* 0x000e220000000a00 */
[----:B------:R-:W1:Y:S01]  /*00a0*/  LDCU.128 UR8, c[0x0][0x380] ;  /* 0x00007000ff0877ac */ /* 0x000e620008000c00 */
[----:B------:R-:W2:Y:S01]  /*00b0*/  LDCU.64 UR4, c[0x0][0x358] ;  /* 0x00006b00ff0477ac */ /* 0x000ea20008000a00 */
[----:B------:R-:W3:Y:S01]  /*00c0*/  LDCU.64 UR6, c[0x0][0x390] ;  /* 0x00007200ff0677ac */ /* 0x000ee20008000a00 */
[----:B0-----:R-:W-:-:S05]  /*00d0*/  IMAD R2, R3, R2, RZ ;  /* 0x0000000203027224 */ /* 0x001fca00078e02ff */
[----:B------:R-:W-:-:S04]  /*00e0*/  SHF.R.S32.HI R3, RZ, 0x1f, R2 ;  /* 0x0000001fff037819 */ /* 0x000fc80000011402 */
[----:B------:R-:W-:Y:S02]  /*00f0*/  SHF.R.U64 R5, R2, 0x3, R3 ;  /* 0x0000000302057819 */ /* 0x000fe40000001203 */
[C---:B-1----:R-:W-:Y:S02]  /*0100*/  LEA R2, P0, R0.reuse, UR8, 0x3 ;  /* 0x0000000800027c11 */ /* 0x042fe4000f8018ff */
[----:B------:R-:W-:-:S04]  /*0110*/  IADD3 R4, P1, PT, R0, R5, RZ ;  /* 0x0000000500047210 */ /* 0x000fc80007f3e0ff */
[----:B------:R-:W-:Y:S02]  /*0120*/  LEA R6, P2, R4, UR10, 0x3 ;  /* 0x0000000a04067c11 */ /* 0x000fe4000f8418ff */
[----:B------:R-:W-:Y:S02]  /*0130*/  LEA.HI.X R5, R3, RZ, RZ, 0x1d, P1 ;  /* 0x000000ff03057211 */ /* 0x000fe400008fecff */
[----:B------:R-:W-:Y:S02]  /*0140*/  LEA.HI.X R3, R0, UR9, RZ, 0x3, P0 ;  /* 0x0000000900037c11 */ /* 0x000fe400080f1cff */
[----:B------:R-:W-:-:S03]  /*0150*/  LEA.HI.X R7, R4, UR11, R5, 0x3, P2 ;  /* 0x0000000b04077c11 */ /* 0x000fc600090f1c05 */
[----:B--2---:R-:W3:Y:S04]  /*0160*/  LDG.E.64 R4, desc[UR4][R2.64] ;  /* 0x0000000402047981 */ /* 0x004ee8000c1e1b00 */
[----:B------:R-:W3:Y:S02]  /*0170*/  LDG.E.64 R6, desc[UR4][R6.64] ;  /* 0x0000000406067981 */ /* 0x000ee4000c1e1b00 */
[----:B---3--:R-:W-:-:S07]  /*0180*/  DFMA R4, R6, UR6, R4 ;  /* 0x0000000606047c2b */ /* 0x008fce0008000004 */
[----:B------:R-:W-:Y:S01]  /*0190*/  STG.E.64 desc[UR4][R2.64], R4 ;  /* 0x0000000402007986 */ /* 0x000fe2000c101b04 */
[----:B------:R-:W-:Y:S05]  /*01a0*/  EXIT ;  /* 0x000000000000794d */ /* 0x000fea0003800000 */
.L_x_1:
        /* <DEDUP_REMOVED lines=13> */
.L_x_31:


//--------------------- .text._Z8G_lrlossPdS_S_l  --------------------------
	.section	.text._Z8G_lrlossPdS_S_l,"ax",@progbits
	.align	128
        .global         _Z8G_lrlossPdS_S_l
        .type           _Z8G_lrlossPdS_S_l,@function
        .size           _Z8G_lrlossPdS_S_l,(.L_x_32 - _Z8G_lrlossPdS_S_l)
        .other          _Z8G_lrlossPdS_S_l,@"STO_CUDA_ENTRY STV_DEFAULT"
_Z8G_lrlossPdS_S_l:
.text._Z8G_lrlossPdS_S_l:
        /* <DEDUP_REMOVED lines=12> */
[----:B------:R-:W1:Y:S03]  /*00c0*/  LDCU.64 UR4, c[0x0][0x358] ;  /* 0x00006b00ff0477ac */ /* 0x000e660008000a00 */
[C---:B0-----:R-:W-:Y:S02]  /*00d0*/  IADD3 R12, P0, PT, R0.reuse, UR8, RZ ;  /* 0x00000008000c7c10 */ /* 0x041fe4000ff1e0ff */
[----:B------:R-:W-:Y:S02]  /*00e0*/  IADD3 R14, P1, PT, R0, UR10, RZ ;  /* 0x0000000a000e7c10 */ /* 0x000fe4000ff3e0ff */
[----:B------:R-:W-:-:S02]  /*00f0*/  IADD3.X R13, PT, PT, R2, UR9, RZ, P0, !PT ;  /* 0x00000009020d7c10 */ /* 0x000fc400087fe4ff */
[----:B------:R-:W-:-:S03]  /*0100*/  IADD3.X R15, PT, PT, R2, UR11, RZ, P1, !PT ;  /* 0x0000000b020f7c10 */ /* 0x000fc60008ffe4ff */
[----:B-1----:R-:W2:Y:S04]  /*0110*/  LDG.E.64 R4, desc[UR4][R12.64] ;  /* 0x000000040c047981 */ /* 0x002ea8000c1e1b00 */
[----:B------:R-:W2:Y:S01]  /*0120*/  LDG.E.64 R6, desc[UR4][R14.64] ;  /* 0x000000040e067981 */ /* 0x000ea2000c1e1b00 */
[----:B------:R-:W-:Y:S01]  /*0130*/  UMOV UR6, 0xfefa39ef ;  /* 0xfefa39ef00067882 */ /* 0x000fe20000000000 */
[----:B------:R-:W-:Y:S01]  /*0140*/  UMOV UR7, 0x3fe62e42 ;  /* 0x3fe62e4200077882 */ /* 0x000fe20000000000 */
[----:B------:R-:W-:Y:S01]  /*0150*/  UMOV UR8, 0x3b39803f ;  /* 0x3b39803f00087882 */ /* 0x000fe20000000000 */
[----:B------:R-:W-:Y:S01]  /*0160*/  UMOV UR9, 0x3c7abc9e ;  /* 0x3c7abc9e00097882 */ /* 0x000fe20000000000 */
[----:B------:R-:W-:Y:S01]  /*0170*/  BSSY.RECONVERGENT B0, `(.L_x_2) ;  /* 0x0000037000007945 */ /* 0x000fe20003800200 */
[----:B--2---:R-:W-:Y:S01]  /*0180*/  DMUL R4, R4, -R6 ;  /* 0x8000000604047228 */ /* 0x004fe20000000000 */
[----:B------:R-:W-:-:S02]  /*0190*/  IMAD.MOV.U32 R6, RZ, RZ, 0x652b82fe ;  /* 0x652b82feff067424 */ /* 0x000fc400078e00ff */
[----:B------:R-:W-:-:S06]  /*01a0*/  IMAD.MOV.U32 R7, RZ, RZ, 0x3ff71547 ;  /* 0x3ff71547ff077424 */ /* 0x000fcc00078e00ff */
[----:B------:R-:W-:Y:S01]  /*01b0*/  DFMA R6, R4, R6, 6.75539944105574400000e+15 ;  /* 0x433800000406742b */ /* 0x000fe20000000006 */
[----:B------:R-:W-:-:S07]  /*01c0*/  FSETP.GEU.AND P0, PT, |R5|, 4.1917929649353027344, PT ;  /* 0x4086232b0500780b */ /* 0x000fce0003f0e200 */
[----:B------:R-:W-:-:S08]  /*01d0*/  DADD R8, R6, -6.75539944105574400000e+15 ;  /* 0xc338000006087429 */ /* 0x000fd00000000000 */
[----:B------:R-:W-:-:S08]  /*01e0*/  DFMA R10, R8, -UR6, R4 ;  /* 0x80000006080a7c2b */ /* 0x000fd00008000004 */
[----:B------:R-:W-:Y:S01]  /*01f0*/  DFMA R8, R8, -UR8, R10 ;  /* 0x8000000808087c2b */ /* 0x000fe2000800000a */
[----:B------:R-:W-:Y:S01]  /*0200*/  UMOV UR8, 0x69ce2bdf ;  /* 0x69ce2bdf00087882 */ /* 0x000fe20000000000 */
[----:B------:R-:W-:Y:S01]  /*0210*/  IMAD.MOV.U32 R10, RZ, RZ, -0x35dec16 ;  /* 0xfca213eaff0a7424 */ /* 0x000fe200078e00ff */
[----:B------:R-:W-:Y:S01]  /*0220*/  UMOV UR9, 0x3e5ade15 ;  /* 0x3e5ade1500097882 */ /* 0x000fe20000000000 */
[----:B------:R-:W-:-:S06]  /*0230*/  IMAD.MOV.U32 R11, RZ, RZ, 0x3e928af3 ;  /* 0x3e928af3ff0b7424 */ /* 0x000fcc00078e00ff */
[----:B------:R-:W-:Y:S01]  /*0240*/  DFMA R10, R8, UR8, R10 ;  /* 0x00000008080a7c2b */ /* 0x000fe2000800000a */
[----:B------:R-:W-:Y:S01]  /*0250*/  UMOV UR8, 0x62401315 ;  /* 0x6240131500087882 */ /* 0x000fe20000000000 */
[----:B------:R-:W-:-:S06]  /*0260*/  UMOV UR9, 0x3ec71dee ;  /* 0x3ec71dee00097882 */ /* 0x000fcc0000000000 */
[----:B------:R-:W-:Y:S01]  /*0270*/  DFMA R10, R8, R10, UR8 ;  /* 0x00000008080a7e2b */ /* 0x000fe2000800000a */
        /* <DEDUP_REMOVED lines=20> */
[----:B------:R-:W-:-:S08]  /*03c0*/  DFMA R10, R8, R10, UR8 ;  /* 0x00000008080a7e2b */ /* 0x000fd0000800000a */
[----:B------:R-:W-:-:S08]  /*03d0*/  DFMA R10, R8, R10, 1 ;  /* 0x3ff00000080a742b */ /* 0x000fd0000000000a */
[----:B------:R-:W-:-:S10]  /*03e0*/  DFMA R10, R8, R10, 1 ;  /* 0x3ff00000080a742b */ /* 0x000fd4000000000a */
[----:B------:R-:W-:Y:S02]  /*03f0*/  IMAD R9, R6, 0x100000, R11 ;  /* 0x0010000006097824 */ /* 0x000fe400078e020b */
[----:B------:R-:W-:Y:S01]  /*0400*/  IMAD.MOV.U32 R8, RZ, RZ, R10 ;  /* 0x000000ffff087224 */ /* 0x000fe200078e000a */
[----:B------:R-:W-:Y:S06]  /*0410*/  @!P0 BRA `(.L_x_3) ;  /* 0x0000000000308947 */ /* 0x000fec0003800000 */
[----:B------:R-:W-:Y:S01]  /*0420*/  FSETP.GEU.AND P1, PT, |R5|, 4.2275390625, PT ;  /* 0x408748000500780b */ /* 0x000fe20003f2e200 */
[C---:B------:R-:W-:Y:S02]  /*0430*/  DADD R8, R4.reuse, +INF ;  /* 0x7ff0000004087429 */ /* 0x040fe40000000000 */
[----:B------:R-:W-:-:S08]  /*0440*/  DSETP.GEU.AND P0, PT, R4, RZ, PT ;  /* 0x000000ff0400722a */ /* 0x000fd00003f0e000 */
[----:B------:R-:W-:Y:S02]  /*0450*/  FSEL R8, R8, RZ, P0 ;  /* 0x000000ff08087208 */ /* 0x000fe40000000000 */
[----:B------:R-:W-:Y:S02]  /*0460*/  @!P1 LEA.HI R3, R6, R6, RZ, 0x1 ;  /* 0x0000000606039211 */ /* 0x000fe400078f08ff */
[----:B------:R-:W-:Y:S02]  /*0470*/  FSEL R9, R9, RZ, P0 ;  /* 0x000000ff09097208 */ /* 0x000fe40000000000 */
[----:B------:R-:W-:-:S05]  /*0480*/  @!P1 SHF.R.S32.HI R3, RZ, 0x1, R3 ;  /* 0x00000001ff039819 */ /* 0x000fca0000011403 */
[----:B------:R-:W-:Y:S02]  /*0490*/  @!P1 IMAD.IADD R4, R6, 0x1, -R3 ;  /* 0x0000000106049824 */ /* 0x000fe400078e0a03 */
[----:B------:R-:W-:-:S03]  /*04a0*/  @!P1 IMAD R11, R3, 0x100000, R11 ;  /* 0x00100000030b9824 */ /* 0x000fc600078e020b */
[----:B------:R-:W-:Y:S02]  /*04b0*/  @!P1 LEA R5, R4, 0x3ff00000, 0x14 ;  /* 0x3ff0000004059811 */ /* 0x000fe400078ea0ff */
[----:B------:R-:W-:-:S06]  /*04c0*/  @!P1 MOV R4, RZ ;  /* 0x000000ff00049202 */ /* 0x000fcc0000000f00 */
[----:B------:R-:W-:-:S11]  /*04d0*/  @!P1 DMUL R8, R10, R4 ;  /* 0x000000040a089228 */ /* 0x000fd60000000000 */
.L_x_3:
[----:B------:R-:W-:Y:S05]  /*04e0*/  BSYNC.RECONVERGENT B0 ;  /* 0x0000000000007941 */ /* 0x000fea0003800200 */
.L_x_2:
[----:B------:R-:W-:Y:S01]  /*04f0*/  DADD R8, R8, 1 ;  /* 0x3ff0000008087429 */ /* 0x000fe20000000000 */
[----:B------:R-:W-:Y:S09]  /*0500*/  BSSY.RECONVERGENT B0, `(.L_x_4) ;  /* 0x0000052000007945 */ /* 0x000ff20003800200 */
[----:B------:R-:W-:Y:S01]  /*0510*/  ISETP.GT.AND P0, PT, R9, 0xfffff, PT ;  /* 0x000fffff0900780c */ /* 0x000fe20003f04270 */
[----:B------:R-:W-:-:S02]  /*0520*/  IMAD.MOV.U32 R6, RZ, RZ, R8 ;  /* 0x000000ffff067224 */ /* 0x000fc400078e0008 */
[--C-:B------:R-:W-:Y:S02]  /*0530*/  IMAD.MOV.U32 R7, RZ, RZ, R9.reuse ;  /* 0x000000ffff077224 */ /* 0x100fe400078e0009 */
[----:B------:R-:W-:-:S08]  /*0540*/  IMAD.MOV.U32 R4, RZ, RZ, R9 ;  /* 0x000000ffff047224 */ /* 0x000fd000078e0009 */
[----:B------:R-:W-:-:S10]  /*0550*/  @!P0 DMUL R6, R6, 1.80143985094819840000e+16 ;  /* 0x4350000006068828 */ /* 0x000fd40000000000 */
[----:B------:R-:W-:Y:S02]  /*0560*/  @!P0 IMAD.MOV.U32 R4, RZ, RZ, R7 ;  /* 0x000000ffff048224 */ /* 0x000fe400078e0007 */
[----:B------:R-:W-:Y:S02]  /*0570*/  @!P0 IMAD.MOV.U32 R8, RZ, RZ, R6 ;  /* 0x000000ffff088224 */ /* 0x000fe400078e0006 */
[----:B------:R-:W-:-:S05]  /*0580*/  VIADD R3, R4, 0xffffffff ;  /* 0xffffffff04037836 */ /* 0x000fca0000000000 */
[----:B------:R-:W-:Y:S01]  /*0590*/  ISETP.GT.U32.AND P1, PT, R3, 0x7feffffe, PT ;  /* 0x7feffffe0300780c */ /* 0x000fe20003f24070 */
[----:B------:R-:W-:Y:S01]  /*05a0*/  IMAD.MOV.U32 R3, RZ, RZ, -0x3ff ;  /* 0xfffffc01ff037424 */ /* 0x000fe200078e00ff */
[----:B------:R-:W-:-:S11]  /*05b0*/  @!P0 MOV R3, 0xfffffbcb ;  /* 0xfffffbcb00038802 */ /* 0x000fd60000000f00 */
[----:B------:R-:W-:Y:S05]  /*05c0*/  @P1 BRA `(.L_x_5) ;  /* 0x0000000000fc1947 */ /* 0x000fea0003800000 */
[C---:B------:R-:W-:Y:S01]  /*05d0*/  LOP3.LUT R5, R4.reuse, 0xfffff, RZ, 0xc0, !PT ;  /* 0x000fffff04057812 */ /* 0x040fe200078ec0ff */
[----:B------:R-:W-:Y:S01]  /*05e0*/  IMAD.MOV.U32 R6, RZ, RZ, R8 ;  /* 0x000000ffff067224 */ /* 0x000fe200078e0008 */
[----:B------:R-:W-:Y:S01]  /*05f0*/  MOV R17, 0x3ed0ee25 ;  /* 0x3ed0ee2500117802 */ /* 0x000fe20000000f00 */
[----:B------:R-:W-:Y:S01]  /*0600*/  IMAD.MOV.U32 R8, RZ, RZ, RZ ;  /* 0x000000ffff087224 */ /* 0x000fe200078e00ff */
[----:B------:R-:W-:Y:S01]  /*0610*/  LOP3.LUT R7, R5, 0x3ff00000, RZ, 0xfc, !PT ;  /* 0x3ff0000005077812 */ /* 0x000fe200078efcff */
[----:B------:R-:W-:Y:S01]  /*0620*/  IMAD.MOV.U32 R16, RZ, RZ, -0x748574fc ;  /* 0x8b7a8b04ff107424 */ /* 0x000fe200078e00ff */
[----:B------:R-:W-:Y:S01]  /*0630*/  UMOV UR8, 0x3ae80f1e ;  /* 0x3ae80f1e00087882 */ /* 0x000fe20000000000 */
[----:B------:R-:W-:Y:S01]  /*0640*/  UMOV UR9, 0x3eb1380b ;  /* 0x3eb1380b00097882 */ /* 0x000fe20000000000 */
[----:B------:R-:W-:Y:S01]  /*0650*/  ISETP.GE.U32.AND P0, PT, R7, 0x3ff6a09f, PT ;  /* 0x3ff6a09f0700780c */ /* 0x000fe20003f06070 */
[----:B------:R-:W-:Y:S01]  /*0660*/  IMAD.MOV.U32 R19, RZ, RZ, 0x43300000 ;  /* 0x43300000ff137424 */ /* 0x000fe200078e00ff */
[----:B------:R-:W-:Y:S01]  /*0670*/  LEA.HI R3, R4, R3, RZ, 0xc ;  /* 0x0000000304037211 */ /* 0x000fe200078f60ff */
[----:B------:R-:W-:Y:S01]  /*0680*/  UMOV UR10, 0x80000000 ;  /* 0x80000000000a7882 */ /* 0x000fe20000000000 */
[----:B------:R-:W-:-:S09]  /*0690*/  UMOV UR11, 0x43300000 ;  /* 0x43300000000b7882 */ /* 0x000fd20000000000 */
[----:B------:R-:W-:Y:S02]  /*06a0*/  @P0 VIADD R5, R7, 0xfff00000 ;  /* 0xfff0000007050836 */ /* 0x000fe40000000000 */
[----:B------:R-:W-:Y:S02]  /*06b0*/  @P0 VIADD R3, R3, 0x1 ;  /* 0x0000000103030836 */ /* 0x000fe40000000000 */
[----:B------:R-:W-:-:S03]  /*06c0*/  @P0 IMAD.MOV.U32 R7, RZ, RZ, R5 ;  /* 0x000000ffff070224 */ /* 0x000fc600078e0005 */
[----:B------:R-:W-:-:S03]  /*06d0*/  LOP3.LUT R18, R3, 0x80000000, RZ, 0x3c, !PT ;  /* 0x8000000003127812 */ /* 0x000fc600078e3cff */
[C---:B------:R-:W-:Y:S02]  /*06e0*/  DADD R14, R6.reuse, 1 ;  /* 0x3ff00000060e7429 */ /* 0x040fe40000000000 */
[----:B------:R-:W-:-:S04]  /*06f0*/  DADD R6, R6, -1 ;  /* 0xbff0000006067429 */ /* 0x000fc80000000000 */
[----:B------:R-:W0:Y:S02]  /*0700*/  MUFU.RCP64H R9, R15 ;  /* 0x0000000f00097308 */ /* 0x000e240000001800 */
[----:B0-----:R-:W-:-:S08]  /*0710*/  DFMA R10, -R14, R8, 1 ;  /* 0x3ff000000e0a742b */ /* 0x001fd00000000108 */
[----:B------:R-:W-:-:S08]  /*0720*/  DFMA R10, R10, R10, R10 ;  /* 0x0000000a0a0a722b */ /* 0x000fd0000000000a */
[----:B------:R-:W-:-:S08]  /*0730*/  DFMA R8, R8, R10, R8 ;  /* 0x0000000a0808722b */ /* 0x000fd00000000008 */
[----:B------:R-:W-:-:S08]  /*0740*/  DMUL R10, R6, R8 ;  /* 0x00000008060a7228 */ /* 0x000fd00000000000 */
[----:B------:R-:W-:-:S08]  /*0750*/  DFMA R10, R6, R8, R10 ;  /* 0x00000008060a722b */ /* 0x000fd0000000000a */
[----:B------:R-:W-:Y:S02]  /*0760*/  DMUL R12, R10, R10 ;  /* 0x0000000a0a0c7228 */ /* 0x000fe40000000000 */
[----:B------:R-:W-:-:S06]  /*0770*/  DADD R4, R6, -R10 ;  /* 0x0000000006047229 */ /* 0x000fcc000000080a */
[----:B------:R-:W-:Y:S01]  /*0780*/  DFMA R14, R12, UR8, R16 ;  /* 0x000000080c0e7c2b */ /* 0x000fe20008000010 */
[----:B------:R-:W-:Y:S01]  /*0790*/  UMOV UR8, 0x9f02676f ;  /* 0x9f02676f00087882 */ /* 0x000fe20000000000 */
[----:B------:R-:W-:Y:S01]  /*07a0*/  UMOV UR9, 0x3ef3b266 ;  /* 0x3ef3b26600097882 */ /* 0x000fe20000000000 */
[----:B------:R-:W-:Y:S02]  /*07b0*/  DADD R16, R4, R4 ;  /* 0x0000000004107229 */ /* 0x000fe40000000004 */
[----:B------:R-:W-:Y:S01]  /*07c0*/  DADD R4, R18, -UR10 ;  /* 0x8000000a12047e29 */ /* 0x000fe20008000000 */
[----:B------:R-:W-:Y:S01]  /*07d0*/  UMOV UR10, 0xfefa39ef ;  /* 0xfefa39ef000a7882 */ /* 0x000fe20000000000 */
[----:B------:R-:W-:Y:S01]  /*07e0*/  UMOV UR11, 0x3fe62e42 ;  /* 0x3fe62e42000b7882 */ /* 0x000fe20000000000 */
[----:B------:R-:W-:Y:S01]  /*07f0*/  DFMA R14, R12, R14, UR8 ;  /* 0x000000080c0e7e2b */ /* 0x000fe2000800000e */
[----:B------:R-:W-:Y:S01]  /*0800*/  UMOV UR8, 0xa9ab0956 ;  /* 0xa9ab095600087882 */ /* 0x000fe20000000000 */
[----:B------:R-:W-:Y:S01]  /*0810*/  UMOV UR9, 0x3f1745cb ;  /* 0x3f1745cb00097882 */ /* 0x000fe20000000000 */
[----:B------:R-:W-:-:S02]  /*0820*/  DFMA R16, R6, -R10, R16 ;  /* 0x8000000a0610722b */ /* 0x000fc40000000010 */
[----:B------:R-:W-:-:S03]  /*0830*/  DFMA R6, R4, UR10, R10 ;  /* 0x0000000a04067c2b */ /* 0x000fc6000800000a */
[----:B------:R-:W-:Y:S01]  /*0840*/  DFMA R14, R12, R14, UR8 ;  /* 0x000000080c0e7e2b */ /* 0x000fe2000800000e */
[----:B------:R-:W-:Y:S01]  /*0850*/  UMOV UR8, 0x2d1b5154 ;  /* 0x2d1b515400087882 */ /* 0x000fe20000000000 */
[----:B------:R-:W-:Y:S01]  /*0860*/  UMOV UR9, 0x3f3c71c7 ;  /* 0x3f3c71c700097882 */ /* 0x000fe20000000000 */
[----:B------:R-:W-:Y:S02]  /*0870*/  DMUL R16, R8, R16 ;  /* 0x0000001008107228 */ /* 0x000fe40000000000 */
[----:B------:R-:W-:-:S03]  /*0880*/  DFMA R18, R4, -UR6, R6 ;  /* 0x8000000604127c2b */ /* 0x000fc60008000006 */
[----:B------:R-:W-:Y:S01]  /*0890*/  DFMA R14, R12, R14, UR8 ;  /* 0x000000080c0e7e2b */ /* 0x000fe2000800000e */
[----:B------:R-:W-:Y:S01]  /*08a0*/  UMOV UR8, 0x923be72d ;  /* 0x923be72d00087882 */ /* 0x000fe20000000000 */
[----:B------:R-:W-:-:S03]  /*08b0*/  UMOV UR9, 0x3f624924 ;  /* 0x3f62492400097882 */ /* 0x000fc60000000000 */
[----:B------:R-:W-:-:S03]  /*08c0*/  DADD R18, -R10, R18 ;  /* 0x000000000a127229 */ /* 0x000fc60000000112 */
        /* <DEDUP_REMOVED lines=9> */
[----:B------:R-:W-:-:S08]  /*0960*/  DMUL R14, R12, R14 ;  /* 0x0000000e0c0e7228 */ /* 0x000fd00000000000 */
[----:B------:R-:W-:-:S08]  /*0970*/  DFMA R14, R10, R14, R16 ;  /* 0x0000000e0a0e722b */ /* 0x000fd00000000010 */
[----:B------:R-:W-:-:S08]  /*0980*/  DADD R14, R14, -R18 ;  /* 0x000000000e0e7229 */ /* 0x000fd00000000812 */
[----:B------:R-:W-:-:S08]  /*0990*/  DFMA R14, R4, UR8, R14 ;  /* 0x00000008040e7c2b */ /* 0x000fd0000800000e */
[----:B------:R-:W-:Y:S01]  /*09a0*/  DADD R6, R6, R14 ;  /* 0x0000000006067229 */ /* 0x000fe2000000000e */
[----:B------:R-:W-:Y:S10]  /*09b0*/  BRA `(.L_x_6) ;  /* 0x0000000000187947 */ /* 0x000ff40003800000 */
.L_x_5:
[----:B------:R-:W-:Y:S01]  /*09c0*/  IMAD.MOV.U32 R4, RZ, RZ, 0x0 ;  /* 0x00000000ff047424 */ /* 0x000fe200078e00ff */
[----:B------:R-:W-:Y:S01]  /*09d0*/  LOP3.LUT P0, RZ, R7, 0x7fffffff, RZ, 0xc0, !PT ;  /* 0x7fffffff07ff7812 */ /* 0x000fe2000780c0ff */
[----:B------:R-:W-:-:S06]  /*09e0*/  IMAD.MOV.U32 R5, RZ, RZ, 0x7ff00000 ;  /* 0x7ff00000ff057424 */ /* 0x000fcc00078e00ff */
[----:B------:R-:W-:-:S10]  /*09f0*/  DFMA R4, R6, R4, +INF ;  /* 0x7ff000000604742b */ /* 0x000fd40000000004 */
[----:B------:R-:W-:Y:S02]  /*0a00*/  FSEL R6, R4, RZ, P0 ;  /* 0x000000ff04067208 */ /* 0x000fe40000000000 */
[----:B------:R-:W-:-:S07]  /*0a10*/  FSEL R7, R5, -QNAN , P0 ;  /* 0xfff0000005077808 */ /* 0x000fce0000000000 */
.L_x_6:
[----:B------:R-:W-:Y:S05]  /*0a20*/  BSYNC.RECONVERGENT B0 ;  /* 0x0000000000007941 */ /* 0x000fea0003800200 */
.L_x_4:
[----:B------:R-:W0:Y:S02]  /*0a30*/  LDCU.64 UR8, c[0x0][0x390] ;  /* 0x00007200ff0877ac */ /* 0x000e240008000a00 */
[----:B0-----:R-:W-:-:S04]  /*0a40*/  IADD3 R4, P0, PT, R0, UR8, RZ ;  /* 0x0000000800047c10 */ /* 0x001fc8000ff1e0ff */
[----:B------:R-:W-:-:S05]  /*0a50*/  IADD3.X R5, PT, PT, R2, UR9, RZ, P0, !PT ;  /* 0x0000000902057c10 */ /* 0x000fca00087fe4ff */
[----:B------:R-:W-:Y:S01]  /*0a60*/  STG.E.64 desc[UR4][R4.64], R6 ;  /* 0x0000000604007986 */ /* 0x000fe2000c101b04 */
[----:B------:R-:W-:Y:S05]  /*0a70*/  EXIT ;  /* 0x000000000000794d */ /* 0x000fea0003800000 */
.L_x_7:
        /* <DEDUP_REMOVED lines=16> */
.L_x_32:


//--------------------- .text._Z6G_lrklPdS_S_S_l  --------------------------
	.section	.text._Z6G_lrklPdS_S_S_l,"ax",@progbits
	.align	128
        .global         _Z6G_lrklPdS_S_S_l
        .type           _Z6G_lrklPdS_S_S_l,@function
        .size           _Z6G_lrklPdS_S_S_l,(.L_x_28 - _Z6G_lrklPdS_S_S_l)
        .other          _Z6G_lrklPdS_S_S_l,@"STO_CUDA_ENTRY STV_DEFAULT"
_Z6G_lrklPdS_S_S_l:
.text._Z6G_lrklPdS_S_S_l:
        /* <DEDUP_REMOVED lines=16> */
[----:B------:R-:W-:-:S04]  /*0100*/  IADD3.X R15, PT, PT, R4, UR11, RZ, P1, !PT ;  /* 0x0000000b040f7c10 */ /* 0x000fc80008ffe4ff */
[----:B-1----:R-:W2:Y:S04]  /*0110*/  LDG.E.64 R6, desc[UR4][R6.64] ;  /* 0x0000000406067981 */ /* 0x002ea8000c1e1b00 */
[----:B------:R-:W2:Y:S01]  /*0120*/  LDG.E.64 R2, desc[UR4][R14.64] ;  /* 0x000000040e027981 */ /* 0x000ea2000c1e1b00 */
[----:B------:R-:W-:Y:S01]  /*0130*/  IMAD.MOV.U32 R8, RZ, RZ, 0x652b82fe ;  /* 0x652b82feff087424 */ /* 0x000fe200078e00ff */
[----:B------:R-:W-:Y:S01]  /*0140*/  UMOV UR6, 0xfefa39ef ;  /* 0xfefa39ef00067882 */ /* 0x000fe20000000000 */
[----:B------:R-:W-:Y:S01]  /*0150*/  IMAD.MOV.U32 R9, RZ, RZ, 0x3ff71547 ;  /* 0x3ff71547ff097424 */ /* 0x000fe200078e00ff */
[----:B------:R-:W-:Y:S01]  /*0160*/  UMOV UR7, 0x3fe62e42 ;  /* 0x3fe62e4200077882 */ /* 0x000fe20000000000 */
[----:B------:R-:W-:Y:S01]  /*0170*/  BSSY.RECONVERGENT B0, `(.L_x_8) ;  /* 0x0000037000007945 */ /* 0x000fe20003800200 */
[----:B--2---:R-:W-:-:S08]  /*0180*/  DMUL R2, R6, R2 ;  /* 0x0000000206027228 */ /* 0x004fd00000000000 */
[----:B------:R-:W-:Y:S02]  /*0190*/  DFMA R8, R2, R8, 6.75539944105574400000e+15 ;  /* 0x433800000208742b */ /* 0x000fe40000000008 */
[----:B------:R-:W-:-:S06]  /*01a0*/  FSETP.GEU.AND P0, PT, |R3|, 4.1917929649353027344, PT ;  /* 0x4086232b0300780b */ /* 0x000fcc0003f0e200 */
[----:B------:R-:W-:-:S08]  /*01b0*/  DADD R10, R8, -6.75539944105574400000e+15 ;  /* 0xc3380000080a7429 */ /* 0x000fd00000000000 */
[----:B------:R-:W-:Y:S01]  /*01c0*/  DFMA R12, R10, -UR6, R2 ;  /* 0x800000060a0c7c2b */ /* 0x000fe20008000002 */
[----:B------:R-:W-:Y:S01]  /*01d0*/  UMOV UR6, 0x3b39803f ;  /* 0x3b39803f00067882 */ /* 0x000fe20000000000 */
[----:B------:R-:W-:-:S06]  /*01e0*/  UMOV UR7, 0x3c7abc9e ;  /* 0x3c7abc9e00077882 */ /* 0x000fcc0000000000 */
        /* <DEDUP_REMOVED lines=44> */
[----:B------:R-:W-:Y:S01]  /*04b0*/  @!P1 LEA R3, R2, 0x3ff00000, 0x14 ;  /* 0x3ff0000002039811 */ /* 0x000fe200078ea0ff */
[----:B------:R-:W-:-:S06]  /*04c0*/  @!P1 IMAD.MOV.U32 R2, RZ, RZ, RZ ;  /* 0x000000ffff029224 */ /* 0x000fcc00078e00ff */
[----:B------:R-:W-:-:S11]  /*04d0*/  @!P1 DMUL R10, R12, R2 ;  /* 0x000000020c0a9228 */ /* 0x000fd60000000000 */
.L_x_9:
[----:B------:R-:W-:Y:S05]  /*04e0*/  BSYNC.RECONVERGENT B0 ;  /* 0x0000000000007941 */ /* 0x000fea0003800200 */
.L_x_8:
[----:B------:R-:W-:Y:S01]  /*04f0*/  DADD R8, R10, 1 ;  /* 0x3ff000000a087429 */ /* 0x000fe20000000000 */
[----:B------:R-:W-:Y:S01]  /*0500*/  IMAD.MOV.U32 R2, RZ, RZ, 0x1 ;  /* 0x00000001ff027424 */ /* 0x000fe200078e00ff */
[----:B------:R-:W-:Y:S04]  /*0510*/  BSSY.RECONVERGENT B0, `(.L_x_10) ;  /* 0x0000011000007945 */ /* 0x000fe80003800200 */
[----:B------:R-:W0:Y:S02]  /*0520*/  MUFU.RCP64H R3, R9 ;  /* 0x0000000900037308 */ /* 0x000e240000001800 */
[----:B0-----:R-:W-:-:S08]  /*0530*/  DFMA R10, -R8, R2, 1 ;  /* 0x3ff00000080a742b */ /* 0x001fd00000000102 */
[----:B------:R-:W-:-:S08]  /*0540*/  DFMA R10, R10, R10, R10 ;  /* 0x0000000a0a0a722b */ /* 0x000fd0000000000a */
[----:B------:R-:W-:-:S08]  /*0550*/  DFMA R10, R2, R10, R2 ;  /* 0x0000000a020a722b */ /* 0x000fd00000000002 */
[----:B------:R-:W-:-:S08]  /*0560*/  DFMA R2, -R8, R10, 1 ;  /* 0x3ff000000802742b */ /* 0x000fd0000000010a */
[----:B------:R-:W-:-:S08]  /*0570*/  DFMA R2, R10, R2, R10 ;  /* 0x000000020a02722b */ /* 0x000fd0000000000a */
[----:B------:R-:W-:-:S08]  /*0580*/  DMUL R10, R6, -R2 ;  /* 0x80000002060a7228 */ /* 0x000fd00000000000 */
[--C-:B------:R-:W-:Y:S02]  /*0590*/  DFMA R12, -R8, R10, -R6.reuse ;  /* 0x0000000a080c722b */ /* 0x100fe40000000906 */
[----:B------:R-:W-:-:S06]  /*05a0*/  DADD R6, -RZ, -R6 ;  /* 0x00000000ff067229 */ /* 0x000fcc0000000906 */
[----:B------:R-:W-:-:S04]  /*05b0*/  DFMA R2, R2, R12, R10 ;  /* 0x0000000c0202722b */ /* 0x000fc8000000000a */
[----:B------:R-:W-:-:S06]  /*05c0*/  FSETP.GEU.AND P1, PT, |R7|, 6.5827683646048100446e-37, PT ;  /* 0x036000000700780b */ /* 0x000fcc0003f2e200 */
[----:B------:R-:W-:-:S05]  /*05d0*/  FFMA R5, RZ, R9, R3 ;  /* 0x00000009ff057223 */ /* 0x000fca0000000003 */
[----:B------:R-:W-:-:S13]  /*05e0*/  FSETP.GT.AND P0, PT, |R5|, 1.469367938527859385e-39, PT ;  /* 0x001000000500780b */ /* 0x000fda0003f04200 */
[----:B------:R-:W-:Y:S05]  /*05f0*/  @P0 BRA P1, `(.L_x_11) ;  /* 0x0000000000080947 */ /* 0x000fea0000800000 */
[----:B------:R-:W-:-:S07]  /*0600*/  MOV R12, 0x620 ;  /* 0x00000620000c7802 */ /* 0x000fce0000000f00 */
[----:B------:R-:W-:Y:S05]  /*0610*/  CALL.REL.NOINC `($__internal_0_$__cuda_sm20_div_rn_f64_full) ;  /* 0x0000000000287944 */ /* 0x000fea0003c00000 */
.L_x_11:
[----:B------:R-:W-:Y:S05]  /*0620*/  BSYNC.RECONVERGENT B0 ;  /* 0x0000000000007941 */ /* 0x000fea0003800200 */
.L_x_10:
[----:B------:R-:W0:Y:S02]  /*0630*/  LDCU.128 UR8, c[0x0][0x390] ;  /* 0x00007200ff0877ac */ /* 0x000e240008000c00 */
[----:B0-----:R-:W-:-:S04]  /*0640*/  IADD3 R8, P0, PT, R0, UR8, RZ ;  /* 0x0000000800087c10 */ /* 0x001fc8000ff1e0ff */
[----:B------:R-:W-:-:S05]  /*0650*/  IADD3.X R9, PT, PT, R4, UR9, RZ, P0, !PT ;  /* 0x0000000904097c10 */ /* 0x000fca00087fe4ff */
[----:B------:R-:W2:Y:S01]  /*0660*/  LDG.E.64 R6, desc[UR4][R8.64] ;  /* 0x0000000408067981 */ /* 0x000ea2000c1e1b00 */
[----:B------:R-:W-:-:S04]  /*0670*/  IADD3 R10, P0, PT, R0, UR10, RZ ;  /* 0x0000000a000a7c10 */ /* 0x000fc8000ff1e0ff */
[----:B------:R-:W-:Y:S01]  /*0680*/  IADD3.X R11, PT, PT, R4, UR11, RZ, P0, !PT ;  /* 0x0000000b040b7c10 */ /* 0x000fe200087fe4ff */
[----:B--2---:R-:W-:-:S07]  /*0690*/  DMUL R6, R6, R2 ;  /* 0x0000000206067228 */ /* 0x004fce0000000000 */
[----:B------:R-:W-:Y:S01]  /*06a0*/  STG.E.64 desc[UR4][R10.64], R6 ;  /* 0x000000060a007986 */ /* 0x000fe2000c101b04 */
[----:B------:R-:W-:Y:S05]  /*06b0*/  EXIT ;  /* 0x000000000000794d */ /* 0x000fea0003800000 */
        .weak           $__internal_0_$__cuda_sm20_div_rn_f64_full
        .type           $__internal_0_$__cuda_sm20_div_rn_f64_full,@function
        .size           $__internal_0_$__cuda_sm20_div_rn_f64_full,(.L_x_28 - $__internal_0_$__cuda_sm20_div_rn_f64_full)
$__internal_0_$__cuda_sm20_div_rn_f64_full:
[C---:B------:R-:W-:Y:S01]  /*06c0*/  FSETP.GEU.AND P0, PT, |R9|.reuse, 1.469367938527859385e-39, PT ;  /* 0x001000000900780b */ /* 0x040fe20003f0e200 */
[--C-:B------:R-:W-:Y:S01]  /*06d0*/  IMAD.MOV.U32 R10, RZ, RZ, R8.reuse ;  /* 0x000000ffff0a7224 */ /* 0x100fe200078e0008 */
[----:B------:R-:W-:Y:S01]  /*06e0*/  LOP3.LUT R2, R9, 0x800fffff, RZ, 0xc0, !PT ;  /* 0x800fffff09027812 */ /* 0x000fe200078ec0ff */
[----:B------:R-:W-:Y:S01]  /*06f0*/  IMAD.MOV.U32 R11, RZ, RZ, R9 ;  /* 0x000000ffff0b7224 */ /* 0x000fe200078e0009 */
[C---:B------:R-:W-:Y:S01]  /*0700*/  FSETP.GEU.AND P2, PT, |R7|.reuse, 1.469367938527859385e-39, PT ;  /* 0x001000000700780b */ /* 0x040fe20003f4e200 */
[----:B------:R-:W-:Y:S01]  /*0710*/  IMAD.MOV.U32 R16, RZ, RZ, 0x1 ;  /* 0x00000001ff107424 */ /* 0x000fe200078e00ff */
[----:B------:R-:W-:Y:S01]  /*0720*/  LOP3.LUT R3, R2, 0x3ff00000, RZ, 0xfc, !PT ;  /* 0x3ff0000002037812 */ /* 0x000fe200078efcff */
[----:B------:R-:W-:Y:S01]  /*0730*/  IMAD.MOV.U32 R2, RZ, RZ, R8 ;  /* 0x000000ffff027224 */ /* 0x000fe200078e0008 */
[----:B------:R-:W-:Y:S01]  /*0740*/  LOP3.LUT R5, R7, 0x7ff00000, RZ, 0xc0, !PT ;  /* 0x7ff0000007057812 */ /* 0x000fe200078ec0ff */
[----:B------:R-:W-:Y:S01]  /*0750*/  IMAD.MOV.U32 R13, RZ, RZ, 0x1ca00000 ;  /* 0x1ca00000ff0d7424 */ /* 0x000fe200078e00ff */
[----:B------:R-:W-:Y:S03]  /*0760*/  BSSY.RECONVERGENT B1, `(.L_x_12) ;  /* 0x0000050000017945 */ /* 0x000fe60003800200 */
[----:B------:R-:W-:-:S04]  /*0770*/  @!P0 DMUL R2, R10, 8.98846567431157953865e+307 ;  /* 0x7fe000000a028828 */ /* 0x000fc80000000000 */
[----:B------:R-:W-:Y:S02]  /*0780*/  @!P2 LOP3.LUT R8, R11, 0x7ff00000, RZ, 0xc0, !PT ;  /* 0x7ff000000b08a812 */ /* 0x000fe400078ec0ff */
[----:B------:R-:W0:Y:S02]  /*0790*/  MUFU.RCP64H R17, R3 ;  /* 0x0000000300117308 */ /* 0x000e240000001800 */
[----:B------:R-:W-:Y:S01]  /*07a0*/  @!P2 ISETP.GE.U32.AND P3, PT, R5, R8, PT ;  /* 0x000000080500a20c */ /* 0x000fe20003f66070 */
[----:B------:R-:W-:Y:S01]  /*07b0*/  IMAD.MOV.U32 R8, RZ, RZ, R6 ;  /* 0x000000ffff087224 */ /* 0x000fe200078e0006 */
[----:B0-----:R-:W-:-:S08]  /*07c0*/  DFMA R14, R16, -R2, 1 ;  /* 0x3ff00000100e742b */ /* 0x001fd00000000802 */
[----:B------:R-:W-:Y:S01]  /*07d0*/  DFMA R18, R14, R14, R14 ;  /* 0x0000000e0e12722b */ /* 0x000fe2000000000e */
[----:B------:R-:W-:Y:S02]  /*07e0*/  LOP3.LUT R14, R9, 0x7ff00000, RZ, 0xc0, !PT ;  /* 0x7ff00000090e7812 */ /* 0x000fe400078ec0ff */
[----:B------:R-:W-:Y:S02]  /*07f0*/  @!P2 SEL R15, R13, 0x63400000, !P3 ;  /* 0x634000000d0fa807 */ /* 0x000fe40005800000 */
[----:B------:R-:W-:Y:S02]  /*0800*/  ISETP.GE.U32.AND P1, PT, R5, R14, PT ;  /* 0x0000000e0500720c */ /* 0x000fe40003f26070 */
[----:B------:R-:W-:Y:S01]  /*0810*/  @!P2 LOP3.LUT R15, R15, 0x80000000, R7, 0xf8, !PT ;  /* 0x800000000f0fa812 */ /* 0x000fe200078ef807 */
[----:B------:R-:W-:Y:S01]  /*0820*/  DFMA R16, R16, R18, R16 ;  /* 0x000000121010722b */ /* 0x000fe20000000010 */
[----:B------:R-:W-:Y:S01]  /*0830*/  SEL R9, R13, 0x63400000, !P1 ;  /* 0x634000000d097807 */ /* 0x000fe20004800000 */
[----:B------:R-:W-:Y:S01]  /*0840*/  @!P2 IMAD.MOV.U32 R18, RZ, RZ, RZ ;  /* 0x000000ffff12a224 */ /* 0x000fe200078e00ff */
[----:B------:R-:W-:-:S02]  /*0850*/  @!P2 LOP3.LUT R19, R15, 0x100000, RZ, 0xfc, !PT ;  /* 0x001000000f13a812 */ /* 0x000fc400078efcff */
[----:B------:R-:W-:-:S03]  /*0860*/  LOP3.LUT R9, R9, 0x800fffff, R7, 0xf8, !PT ;  /* 0x800fffff09097812 */ /* 0x000fc600078ef807 */
[----:B------:R-:W-:-:S03]  /*0870*/  DFMA R20, R16, -R2, 1 ;  /* 0x3ff000001014742b */ /* 0x000fc60000000802 */
[----:B------:R-:W-:-:S05]  /*0880*/  @!P2 DFMA R8, R8, 2, -R18 ;  /* 0x400000000808a82b */ /* 0x000fca0000000812 */
[----:B------:R-:W-:Y:S01]  /*0890*/  DFMA R16, R16, R20, R16 ;  /* 0x000000141010722b */ /* 0x000fe20000000010 */
[----:B------:R-:W-:Y:S02]  /*08a0*/  IMAD.MOV.U32 R21, RZ, RZ, R5 ;  /* 0x000000ffff157224 */ /* 0x000fe400078e0005 */
[----:B------:R-:W-:Y:S02]  /*08b0*/  IMAD.MOV.U32 R20, RZ, RZ, R14 ;  /* 0x000000ffff147224 */ /* 0x000fe400078e000e */
[----:B------:R-:W-:Y:S02]  /*08c0*/  @!P2 LOP3.LUT R21, R9, 0x7ff00000, RZ, 0xc0, !PT ;  /* 0x7ff000000915a812 */ /* 0x000fe400078ec0ff */
[----:B------:R-:W-:Y:S01]  /*08d0*/  @!P0 LOP3.LUT R20, R3, 0x7ff00000, RZ, 0xc0, !PT ;  /* 0x7ff0000003148812 */ /* 0x000fe200078ec0ff */
[----:B------:R-:W-:Y:S02]  /*08e0*/  DMUL R18, R16, R8 ;  /* 0x0000000810127228 */ /* 0x000fe40000000000 */
[----:B------:R-:W-:-:S02]  /*08f0*/  VIADD R22, R21, 0xffffffff ;  /* 0xffffffff15167836 */ /* 0x000fc40000000000 */
[----:B------:R-:W-:-:S03]  /*0900*/  VIADD R23, R20, 0xffffffff ;  /* 0xffffffff14177836 */ /* 0x000fc60000000000 */
[----:B------:R-:W-:Y:S01]  /*0910*/  ISETP.GT.U32.AND P0, PT, R22, 0x7feffffe, PT ;  /* 0x7feffffe1600780c */ /* 0x000fe20003f04070 */
[----:B------:R-:W-:-:S03]  /*0920*/  DFMA R14, R18, -R2, R8 ;  /* 0x80000002120e722b */ /* 0x000fc60000000008 */
[----:B------:R-:W-:-:S05]  /*0930*/  ISETP.GT.U32.OR P0, PT, R23, 0x7feffffe, P0 ;  /* 0x7feffffe1700780c */ /* 0x000fca0000704470 */
[----:B------:R-:W-:-:S08]  /*0940*/  DFMA R14, R16, R14, R18 ;  /* 0x0000000e100e722b */ /* 0x000fd00000000012 */
[----:B------:R-:W-:Y:S05]  /*0950*/  @P0 BRA `(.L_x_13) ;  /* 0x00000000006c0947 */ /* 0x000fea0003800000 */
[----:B------:R-:W-:-:S04]  /*0960*/  LOP3.LUT R16, R11, 0x7ff00000, RZ, 0xc0, !PT ;  /* 0x7ff000000b107812 */ /* 0x000fc800078ec0ff */
[CC--:B------:R-:W-:Y:S02]  /*0970*/  VIADDMNMX R6, R5.reuse, -R16.reuse, 0xb9600000, !PT ;  /* 0xb960000005067446 */ /* 0x0c0fe40007800910 */
[----:B------:R-:W-:Y:S02]  /*0980*/  ISETP.GE.U32.AND P0, PT, R5, R16, PT ;  /* 0x000000100500720c */ /* 0x000fe40003f06070 */
[----:B------:R-:W-:Y:S02]  /*0990*/  VIMNMX R6, PT, PT, R6, 0x46a00000, PT ;  /* 0x46a0000006067848 */ /* 0x000fe40003fe0100 */
[----:B------:R-:W-:-:S05]  /*09a0*/  SEL R5, R13, 0x63400000, !P0 ;  /* 0x634000000d057807 */ /* 0x000fca0004000000 */
[----:B------:R-:W-:Y:S02]  /*09b0*/  IMAD.IADD R5, R6, 0x1, -R5 ;  /* 0x0000000106057824 */ /* 0x000fe400078e0a05 */
[----:B------:R-:W-:Y:S02]  /*09c0*/  IMAD.MOV.U32 R6, RZ, RZ, RZ ;  /* 0x000000ffff067224 */ /* 0x000fe400078e00ff */
[----:B------:R-:W-:-:S06]  /*09d0*/  VIADD R7, R5, 0x7fe00000 ;  /* 0x7fe0000005077836 */ /* 0x000fcc0000000000 */
[----:B------:R-:W-:-:S10]  /*09e0*/  DMUL R16, R14, R6 ;  /* 0x000000060e107228 */ /* 0x000fd40000000000 */
[----:B------:R-:W-:-:S13]  /*09f0*/  FSETP.GTU.AND P0, PT, |R17|, 1.469367938527859385e-39, PT ;  /* 0x001000001100780b */ /* 0x000fda0003f0c200 */
[----:B------:R-:W-:Y:S05]  /*0a00*/  @P0 BRA `(.L_x_14) ;  /* 0x0000000000940947 */ /* 0x000fea0003800000 */
[----:B------:R-:W-:Y:S01]  /*0a10*/  DFMA R2, R14, -R2, R8 ;  /* 0x800000020e02722b */ /* 0x000fe20000000008 */
[----:B------:R-:W-:-:S09]  /*0a20*/  IMAD.MOV.U32 R6, RZ, RZ, RZ ;  /* 0x000000ffff067224 */ /* 0x000fd200078e00ff */
[C---:B------:R-:W-:Y:S02]  /*0a30*/  FSETP.NEU.AND P0, PT, R3.reuse, RZ, PT ;  /* 0x000000ff0300720b */ /* 0x040fe40003f0d000 */
[----:B------:R-:W-:-:S04]  /*0a40*/  LOP3.LUT R11, R3, 0x80000000, R11, 0x48, !PT ;  /* 0x80000000030b7812 */ /* 0x000fc800078e480b */
[----:B------:R-:W-:-:S07]  /*0a50*/  LOP3.LUT R7, R11, R7, RZ, 0xfc, !PT ;  /* 0x000000070b077212 */ /* 0x000fce00078efcff */
[----:B------:R-:W-:Y:S05]  /*0a60*/  @!P0 BRA `(.L_x_14) ;  /* 0x00000000007c8947 */ /* 0x000fea0003800000 */
[----:B------:R-:W-:Y:S01]  /*0a70*/  IMAD.MOV R3, RZ, RZ, -R5 ;  /* 0x000000ffff037224 */ /* 0x000fe200078e0a05 */
[----:B------:R-:W-:Y:S01]  /*0a80*/  DMUL.RP R6, R14, R6 ;  /* 0x000000060e067228 */ /* 0x000fe20000008000 */
[----:B------:R-:W-:-:S06]  /*0a90*/  IMAD.MOV.U32 R2, RZ, RZ, RZ ;  /* 0x000000ffff027224 */ /* 0x000fcc00078e00ff */
[----:B------:R-:W-:-:S03]  /*0aa0*/  DFMA R2, R16, -R2, R14 ;  /* 0x800000021002722b */ /* 0x000fc6000000000e */
[----:B------:R-:W-:-:S03]  /*0ab0*/  LOP3.LUT R11, R7, R11, RZ, 0x3c, !PT ;  /* 0x0000000b070b7212 */ /* 0x000fc600078e3cff */
[----:B------:R-:W-:-:S04]  /*0ac0*/  IADD3 R2, PT, PT, -R5, -0x43300000, RZ ;  /* 0xbcd0000005027810 */ /* 0x000fc80007ffe1ff */
[----:B------:R-:W-:-:S04]  /*0ad0*/  FSETP.NEU.AND P0, PT, |R3|, R2, PT ;  /* 0x000000020300720b */ /* 0x000fc80003f0d200 */
[----:B------:R-:W-:Y:S02]  /*0ae0*/  FSEL R16, R6, R16, !P0 ;  /* 0x0000001006107208 */ /* 0x000fe40004000000 */
[----:B------:R-:W-:Y:S01]  /*0af0*/  FSEL R17, R11, R17, !P0 ;  /* 0x000000110b117208 */ /* 0x000fe20004000000 */
[----:B------:R-:W-:Y:S06]  /*0b00*/  BRA `(.L_x_14) ;  /* 0x0000000000547947 */ /* 0x000fec0003800000 */
.L_x_13:
[----:B------:R-:W-:-:S14]  /*0b10*/  DSETP.NAN.AND P0, PT, R6, R6, PT ;  /* 0x000000060600722a */ /* 0x000fdc0003f08000 */
[----:B------:R-:W-:Y:S05]  /*0b20*/  @P0 BRA `(.L_x_15) ;  /* 0x0000000000440947 */ /* 0x000fea0003800000 */
[----:B------:R-:W-:-:S14]  /*0b30*/  DSETP.NAN.AND P0, PT, R10, R10, PT ;  /* 0x0000000a0a00722a */ /* 0x000fdc0003f08000 */
[----:B------:R-:W-:Y:S05]  /*0b40*/  @P0 BRA `(.L_x_16) ;  /* 0x0000000000300947 */ /* 0x000fea0003800000 */
[----:B------:R-:W-:Y:S01]  /*0b50*/  ISETP.NE.AND P0, PT, R21, R20, PT ;  /* 0x000000141500720c */ /* 0x000fe20003f05270 */
[----:B------:R-:W-:Y:S02]  /*0b60*/  IMAD.MOV.U32 R16, RZ, RZ, 0x0 ;  /* 0x00000000ff107424 */ /* 0x000fe400078e00ff */
[----:B------:R-:W-:-:S10]  /*0b70*/  IMAD.MOV.U32 R17, RZ, RZ, -0x80000 ;  /* 0xfff80000ff117424 */ /* 0x000fd400078e00ff */
[----:B------:R-:W-:Y:S05]  /*0b80*/  @!P0 BRA `(.L_x_14) ;  /* 0x0000000000348947 */ /* 0x000fea0003800000 */
[----:B------:R-:W-:Y:S02]  /*0b90*/  ISETP.NE.AND P0, PT, R21, 0x7ff00000, PT ;  /* 0x7ff000001500780c */ /* 0x000fe40003f05270 */
[----:B------:R-:W-:Y:S02]  /*0ba0*/  LOP3.LUT R17, R7, 0x80000000, R11, 0x48, !PT ;  /* 0x8000000007117812 */ /* 0x000fe400078e480b */
[----:B------:R-:W-:-:S13]  /*0bb0*/  ISETP.EQ.OR P0, PT, R20, RZ, !P0 ;  /* 0x000000ff1400720c */ /* 0x000fda0004702670 */
[----:B------:R-:W-:Y:S01]  /*0bc0*/  @P0 LOP3.LUT R2, R17, 0x7ff00000, RZ, 0xfc, !PT ;  /* 0x7ff0000011020812 */ /* 0x000fe200078efcff */
[----:B------:R-:W-:Y:S02]  /*0bd0*/  @!P0 IMAD.MOV.U32 R16, RZ, RZ, RZ ;  /* 0x000000ffff108224 */ /* 0x000fe400078e00ff */
[----:B------:R-:W-:Y:S02]  /*0be0*/  @P0 IMAD.MOV.U32 R16, RZ, RZ, RZ ;  /* 0x000000ffff100224 */ /* 0x000fe400078e00ff */
[----:B------:R-:W-:Y:S01]  /*0bf0*/  @P0 IMAD.MOV.U32 R17, RZ, RZ, R2 ;  /* 0x000000ffff110224 */ /* 0x000fe200078e0002 */
[----:B------:R-:W-:Y:S06]  /*0c00*/  BRA `(.L_x_14) ;  /* 0x0000000000147947 */ /* 0x000fec0003800000 */
.L_x_16:
[----:B------:R-:W-:Y:S01]  /*0c10*/  LOP3.LUT R17, R11, 0x80000, RZ, 0xfc, !PT ;  /* 0x000800000b117812 */ /* 0x000fe200078efcff */
[----:B------:R-:W-:Y:S01]  /*0c20*/  IMAD.MOV.U32 R16, RZ, RZ, R10 ;  /* 0x000000ffff107224 */ /* 0x000fe200078e000a */
[----:B------:R-:W-:Y:S06]  /*0c30*/  BRA `(.L_x_14) ;  /* 0x0000000000087947 */ /* 0x000fec0003800000 */
.L_x_15:
[----:B------:R-:W-:Y:S01]  /*0c40*/  LOP3.LUT R17, R7, 0x80000, RZ, 0xfc, !PT ;  /* 0x0008000007117812 */ /* 0x000fe200078efcff */
[----:B------:R-:W-:-:S07]  /*0c50*/  IMAD.MOV.U32 R16, RZ, RZ, R6 ;  /* 0x000000ffff107224 */ /* 0x000fce00078e0006 */
.L_x_14:
[----:B------:R-:W-:Y:S05]  /*0c60*/  BSYNC.RECONVERGENT B1 ;  /* 0x0000000000017941 */ /* 0x000fea0003800200 */
.L_x_12:
[----:B------:R-:W-:Y:S02]  /*0c70*/  IMAD.MOV.U32 R13, RZ, RZ, 0x0 ;  /* 0x00000000ff0d7424 */ /* 0x000fe400078e00ff */
[----:B------:R-:W-:Y:S02]  /*0c80*/  IMAD.MOV.U32 R2, RZ, RZ, R16 ;  /* 0x000000ffff027224 */ /* 0x000fe400078e0010 */
[----:B------:R-:W-:Y:S01]  /*0c90*/  IMAD.MOV.U32 R3, RZ, RZ, R17 ;  /* 0x000000ffff037224 */ /* 0x000fe200078e0011 */
[----:B------:R-:W-:Y:S06]  /*0ca0*/  RET.REL.NODEC R12 `(_Z6G_lrklPdS_S_S_l) ;  /* 0xfffffff00cd47950 */ /* 0x000fec0003c3ffff */
.L_x_17:
        /* <DEDUP_REMOVED lines=13> */
.L_x_28:


//--------------------- .text._Z9G_lrcachePdS_S_S_ili --------------------------
	.section	.text._Z9G_lrcachePdS_S_S_ili,"ax",@progbits
	.align	128
        .global         _Z9G_lrcachePdS_S_S_ili
        .type           _Z9G_lrcachePdS_S_S_ili,@function
        .size           _Z9G_lrcachePdS_S_S_ili,(.L_x_29 - _Z9G_lrcachePdS_S_S_ili)
        .other          _Z9G_lrcachePdS_S_S_ili,@"STO_CUDA_ENTRY STV_DEFAULT"
_Z9G_lrcachePdS_S_S_ili:
.text._Z9G_lrcachePdS_S_S_ili:
        /* <DEDUP_REMOVED lines=78> */
.L_x_19:
[----:B------:R-:W-:Y:S05]  /*04e0*/  BSYNC.RECONVERGENT B0 ;  /* 0x0000000000007941 */ /* 0x000fea0003800200 */
.L_x_18:
        /* <DEDUP_REMOVED lines=18> */
[----:B------:R-:W-:Y:S05]  /*0610*/  CALL.REL.NOINC `($__internal_1_$__cuda_sm20_div_rn_f64_full) ;  /* 0x0000000000447944 */ /* 0x000fea0003c00000 */
.L_x_21:
[----:B------:R-:W-:Y:S05]  /*0620*/  BSYNC.RECONVERGENT B0 ;  /* 0x0000000000007941 */ /* 0x000fea0003800200 */
.L_x_20:
[----:B------:R-:W0:Y:S01]  /*0630*/  LDC R5, c[0x0][0x3a0] ;  /* 0x0000e800ff057b82 */ /* 0x000e220000000800 */
[----:B------:R-:W0:Y:S01]  /*0640*/  LDCU UR6, c[0x0][0x3b0] ;  /* 0x00007600ff0677ac */ /* 0x000e220008000800 */
[----:B------:R-:W1:Y:S01]  /*0650*/  LDCU.128 UR8, c[0x0][0x390] ;  /* 0x00007200ff0877ac */ /* 0x000e620008000c00 */
[----:B0-----:R-:W-:-:S05]  /*0660*/  IMAD R5, R5, UR6, RZ ;  /* 0x0000000605057c24 */ /* 0x001fca000f8e02ff */
[----:B------:R-:W-:-:S04]  /*0670*/  SHF.R.S32.HI R8, RZ, 0x1f, R5 ;  /* 0x0000001fff087819 */ /* 0x000fc80000011405 */
[----:B------:R-:W-:-:S04]  /*0680*/  SHF.R.U64 R5, R5, 0x3, R8 ;  /* 0x0000000305057819 */ /* 0x000fc80000001208 */
[----:B------:R-:W-:-:S04]  /*0690*/  IADD3 R4, P0, PT, R4, R5, RZ ;  /* 0x0000000504047210 */ /* 0x000fc80007f1e0ff */
[----:B-1----:R-:W-:Y:S02]  /*06a0*/  LEA R6, P1, R4, UR8, 0x3 ;  /* 0x0000000804067c11 */ /* 0x002fe4000f8218ff */
[----:B------:R-:W-:-:S04]  /*06b0*/  LEA.HI.X R5, R8, RZ, RZ, 0x1d, P0 ;  /* 0x000000ff08057211 */ /* 0x000fc800000fecff */
[----:B------:R-:W-:-:S05]  /*06c0*/  LEA.HI.X R7, R4, UR9, R5, 0x3, P1 ;  /* 0x0000000904077c11 */ /* 0x000fca00088f1c05 */
[----:B------:R-:W2:Y:S01]  /*06d0*/  LDG.E.64 R4, desc[UR4][R6.64] ;  /* 0x0000000406047981 */ /* 0x000ea2000c1e1b00 */
[----:B------:R-:W-:-:S04]  /*06e0*/  IADD3 R8, P0, PT, R0, UR10, RZ ;  /* 0x0000000a00087c10 */ /* 0x000fc8000ff1e0ff */
[----:B------:R-:W-:Y:S01]  /*06f0*/  IADD3.X R9, PT, PT, R16, UR11, RZ, P0, !PT ;  /* 0x0000000b10097c10 */ /* 0x000fe200087fe4ff */
[----:B--2---:R-:W-:-:S07]  /*0700*/  DMUL R4, R4, R2 ;  /* 0x0000000204047228 */ /* 0x004fce0000000000 */
[----:B------:R-:W-:Y:S01]  /*0710*/  STG.E.64 desc[UR4][R8.64], R4 ;  /* 0x0000000408007986 */ /* 0x000fe2000c101b04 */
[----:B------:R-:W-:Y:S05]  /*0720*/  EXIT ;  /* 0x000000000000794d */ /* 0x000fea0003800000 */
        .weak           $__internal_1_$__cuda_sm20_div_rn_f64_full
        .type           $__internal_1_$__cuda_sm20_div_rn_f64_full,@function
        .size           $__internal_1_$__cuda_sm20_div_rn_f64_full,(.L_x_29 - $__internal_1_$__cuda_sm20_div_rn_f64_full)
$__internal_1_$__cuda_sm20_div_rn_f64_full:
        /* <DEDUP_REMOVED lines=10> */
[----:B------:R-:W-:Y:S01]  /*07d0*/  LOP3.LUT R20, R9, 0x7ff00000, RZ, 0xc0, !PT ;  /* 0x7ff0000009147812 */ /* 0x000fe200078ec0ff */
[----:B------:R-:W-:Y:S02]  /*07e0*/  BSSY.RECONVERGENT B1, `(.L_x_22) ;  /* 0x000004f000017945 */ /* 0x000fe40003800200 */
[----:B------:R-:W-:Y:S01]  /*07f0*/  @!P0 DMUL R2, R10, 8.98846567431157953865e+307 ;  /* 0x7fe000000a028828 */ /* 0x000fe20000000000 */
[----:B------:R-:W-:-:S03]  /*0800*/  ISETP.GE.U32.AND P1, PT, R5, R20, PT ;  /* 0x000000140500720c */ /* 0x000fc60003f26070 */
[----:B------:R-:W-:Y:S01]  /*0810*/  @!P2 LOP3.LUT R8, R11, 0x7ff00000, RZ, 0xc0, !PT ;  /* 0x7ff000000b08a812 */ /* 0x000fe200078ec0ff */
[----:B------:R-:W-:Y:S01]  /*0820*/  @!P2 IMAD.MOV.U32 R22, RZ, RZ, RZ ;  /* 0x000000ffff16a224 */ /* 0x000fe200078e00ff */
[----:B------:R-:W0:Y:S01]  /*0830*/  MUFU.RCP64H R15, R3 ;  /* 0x00000003000f7308 */ /* 0x000e220000001800 */
[----:B------:R-:W-:Y:S02]  /*0840*/  SEL R9, R13, 0x63400000, !P1 ;  /* 0x634000000d097807 */ /* 0x000fe40004800000 */
[----:B------:R-:W-:Y:S01]  /*0850*/  @!P2 ISETP.GE.U32.AND P3, PT, R5, R8, PT ;  /* 0x000000080500a20c */ /* 0x000fe20003f66070 */
[----:B------:R-:W-:Y:S01]  /*0860*/  IMAD.MOV.U32 R8, RZ, RZ, R6 ;  /* 0x000000ffff087224 */ /* 0x000fe200078e0006 */
[----:B------:R-:W-:Y:S02]  /*0870*/  LOP3.LUT R9, R9, 0x800fffff, R7, 0xf8, !PT ;  /* 0x800fffff09097812 */ /* 0x000fe400078ef807 */
[----:B------:R-:W-:-:S04]  /*0880*/  @!P2 SEL R17, R13, 0x63400000, !P3 ;  /* 0x634000000d11a807 */ /* 0x000fc80005800000 */
[----:B------:R-:W-:-:S04]  /*0890*/  @!P2 LOP3.LUT R17, R17, 0x80000000, R7, 0xf8, !PT ;  /* 0x800000001111a812 */ /* 0x000fc800078ef807 */
[----:B------:R-:W-:Y:S01]  /*08a0*/  @!P2 LOP3.LUT R23, R17, 0x100000, RZ, 0xfc, !PT ;  /* 0x001000001117a812 */ /* 0x000fe200078efcff */
[----:B------:R-:W-:Y:S01]  /*08b0*/  IMAD.MOV.U32 R17, RZ, RZ, R20 ;  /* 0x000000ffff117224 */ /* 0x000fe200078e0014 */
[----:B0-----:R-:W-:Y:S01]  /*08c0*/  DFMA R18, R14, -R2, 1 ;  /* 0x3ff000000e12742b */ /* 0x001fe20000000802 */
[----:B------:R-:W-:-:S03]  /*08d0*/  @!P0 LOP3.LUT R17, R3, 0x7ff00000, RZ, 0xc0, !PT ;  /* 0x7ff0000003118812 */ /* 0x000fc600078ec0ff */
[----:B------:R-:W-:Y:S01]  /*08e0*/  @!P2 DFMA R8, R8, 2, -R22 ;  /* 0x400000000808a82b */ /* 0x000fe20000000816 */
[----:B------:R-:W-:-:S03]  /*08f0*/  IMAD.MOV.U32 R22, RZ, RZ, R5 ;  /* 0x000000ffff167224 */ /* 0x000fc600078e0005 */
[----:B------:R-:W-:Y:S01]  /*0900*/  DFMA R18, R18, R18, R18 ;  /* 0x000000121212722b */ /* 0x000fe20000000012 */
[----:B------:R-:W-:-:S05]  /*0910*/  VIADD R24, R17, 0xffffffff ;  /* 0xffffffff11187836 */ /* 0x000fca0000000000 */
[----:B------:R-:W-:Y:S02]  /*0920*/  @!P2 LOP3.LUT R22, R9, 0x7ff00000, RZ, 0xc0, !PT ;  /* 0x7ff000000916a812 */ /* 0x000fe400078ec0ff */
[----:B------:R-:W-:-:S03]  /*0930*/  DFMA R14, R14, R18, R14 ;  /* 0x000000120e0e722b */ /* 0x000fc6000000000e */
[----:B------:R-:W-:-:S05]  /*0940*/  VIADD R23, R22, 0xffffffff ;  /* 0xffffffff16177836 */ /* 0x000fca0000000000 */
[----:B------:R-:W-:Y:S01]  /*0950*/  DFMA R18, R14, -R2, 1 ;  /* 0x3ff000000e12742b */ /* 0x000fe20000000802 */
[----:B------:R-:W-:-:S04]  /*0960*/  ISETP.GT.U32.AND P0, PT, R23, 0x7feffffe, PT ;  /* 0x7feffffe1700780c */ /* 0x000fc80003f04070 */
[----:B------:R-:W-:-:S03]  /*0970*/  ISETP.GT.U32.OR P0, PT, R24, 0x7feffffe, P0 ;  /* 0x7feffffe1800780c */ /* 0x000fc60000704470 */
[----:B------:R-:W-:-:S08]  /*0980*/  DFMA R14, R14, R18, R14 ;  /* 0x000000120e0e722b */ /* 0x000fd0000000000e */
[----:B------:R-:W-:-:S08]  /*0990*/  DMUL R18, R14, R8 ;  /* 0x000000080e127228 */ /* 0x000fd00000000000 */
[----:B------:R-:W-:-:S08]  /*09a0*/  DFMA R20, R18, -R2, R8 ;  /* 0x800000021214722b */ /* 0x000fd00000000008 */
[----:B------:R-:W-:Y:S01]  /*09b0*/  DFMA R14, R14, R20, R18 ;  /* 0x000000140e0e722b */ /* 0x000fe20000000012 */
[----:B------:R-:W-:Y:S10]  /*09c0*/  @P0 BRA `(.L_x_23) ;  /* 0x00000000006c0947 */ /* 0x000ff40003800000 */
        /* <DEDUP_REMOVED lines=27> */
.L_x_23:
        /* <DEDUP_REMOVED lines=16> */
.L_x_26:
[----:B------:R-:W-:Y:S01]  /*0c80*/  LOP3.LUT R19, R11, 0x80000, RZ, 0xfc, !PT ;  /* 0x000800000b137812 */ /* 0x000fe200078efcff */
[----:B------:R-:W-:Y:S01]  /*0c90*/  IMAD.MOV.U32 R18, RZ, RZ, R10 ;  /* 0x000000ffff127224 */ /* 0x000fe200078e000a */
[----:B------:R-:W-:Y:S06]  /*0ca0*/  BRA `(.L_x_24) ;  /* 0x0000000000087947 */ /* 0x000fec0003800000 */
.L_x_25:
[----:B------:R-:W-:Y:S01]  /*0cb0*/  LOP3.LUT R19, R7, 0x80000, RZ, 0xfc, !PT ;  /* 0x0008000007137812 */ /* 0x000fe200078efcff */
[----:B------:R-:W-:-:S07]  /*0cc0*/  IMAD.MOV.U32 R18, RZ, RZ, R6 ;  /* 0x000000ffff127224 */ /* 0x000fce00078e0006 */
.L_x_24:
[----:B------:R-:W-:Y:S05]  /*0cd0*/  BSYNC.RECONVERGENT B1 ;  /* 0x0000000000017941 */ /* 0x000fea0003800200 */
.L_x_22:
[----:B------:R-:W-:Y:S02]  /*0ce0*/  IMAD.MOV.U32 R13, RZ, RZ, 0x0 ;  /* 0x00000000ff0d7424 */ /* 0x000fe400078e00ff */
[----:B------:R-:W-:Y:S02]  /*0cf0*/  IMAD.MOV.U32 R2, RZ, RZ, R18 ;  /* 0x000000ffff027224 */ /* 0x000fe400078e0012 */
[----:B------:R-:W-:Y:S01]  /*0d00*/  IMAD.MOV.U32 R3, RZ, RZ, R19 ;  /* 0x000000ffff037224 */ /* 0x000fe200078e0013 */
[----:B------:R-:W-:Y:S06]  /*0d10*/  RET.REL.NODEC R12 `(_Z9G_lrcachePdS_S_S_ili) ;  /* 0xfffffff00cb87950 */ /* 0x000fec0003c3ffff */
.L_x_27:
        /* <DEDUP_REMOVED lines=14> */
.L_x_29:


//--------------------- .nv.shared.reserved.0     --------------------------
	.section	.nv.shared.reserved.0,"aw",@nobits
	.weak		__nv_reservedSMEM_offset_0_alias
	.size		__nv_reservedSMEM_offset_0_alias, 0, 64
	.other		__nv_reservedSMEM_offset_0_alias,@"STO_CUDA_RESERVED_SHARED STV_DEFAULT"
__nv_reservedSMEM_offset_0_alias:
	.zero		0
	.zero		64


//--------------------- .nv.constant0._Z3HklPdS_dl --------------------------
	.section	.nv.constant0._Z3HklPdS_dl,"a",@progbits
	.sectionflags	@""
	.align	4
.nv.constant0._Z3HklPdS_dl:
	.zero		928


//--------------------- .nv.constant0._Z7H_cachePdS_diil --------------------------
	.section	.nv.constant0._Z7H_cachePdS_diil,"a",@progbits
	.sectionflags	@""
	.align	4
.nv.constant0._Z7H_cachePdS_diil:
	.zero		936


//--------------------- .nv.constant0._Z8G_lrlossPdS_S_l --------------------------
	.section	.nv.constant0._Z8G_lrlossPdS_S_l,"a",@progbits
	.sectionflags	@""
	.align	4
.nv.constant0._Z8G_lrlossPdS_S_l:
	.zero		928


//--------------------- .nv.constant0._Z6G_lrklPdS_S_S_l --------------------------
	.section	.nv.constant0._Z6G_lrklPdS_S_S_l,"a",@progbits
	.sectionflags	@""
	.align	4
.nv.constant0._Z6G_lrklPdS_S_S_l:
	.zero		936


//--------------------- .nv.constant0._Z9G_lrcachePdS_S_S_ili --------------------------
	.section	.nv.constant0._Z9G_lrcachePdS_S_S_ili,"a",@progbits
	.sectionflags	@""
	.align	4
.nv.constant0._Z9G_lrcachePdS_S_S_ili:
	.zero		948


//--------------------- SYMBOLS --------------------------

	.type		.nv.reservedSmem.offset0,@object
	.size		.nv.reservedSmem.offset0,0x4
